	.target	sm_100a

	.elftype	@"ET_EXEC"


//--------------------- .note.nv.tkinfo           --------------------------
	.section	.note.nv.tkinfo,"",@"SHT_NOTE"
	.sectionflags	@"SHF_NOTE_NV_TKINFO"
	.tkinfo
        /*0018*/ 	.word	0x00000002
        /*0030*/ 	.string	""
        /*0030*/ 	.string	"ptxas"
        /*0030*/ 	.string	"Cuda compilation tools, release 13.0, V13.0.88"
        /*0030*/ 	.string	"Build cuda_13.0.r13.0/compiler.36424714_0"
        /*0030*/ 	.string	"-arch sm_100a -m 64 "



//--------------------- .note.nv.cuinfo           --------------------------
	.section	.note.nv.cuinfo,"",@"SHT_NOTE"
	.sectionflags	@"SHF_NOTE_NV_CUINFO"
        /*0018*/ 	.short	0x0002
        /*001a*/ 	.short	0x0064
        /*001c*/ 	.short	0x0082
	.zero		2


//--------------------- .nv.info                  --------------------------
	.section	.nv.info,"",@"SHT_CUDA_INFO"
	.align	4


	//----- nvinfo : EIATTR_REGCOUNT
	.align		4
        /*0000*/ 	.byte	0x04, 0x2f
        /*0002*/ 	.short	(.L_19 - .L_18)
	.align		4
.L_18:
        /*0004*/ 	.word	index@(_ZN7cutlass13device_kernelINS_4gemm6kernel13GemmUniversalIN4cute5tupleIJiiiiEEENS1_10collective13CollectiveMmaINS1_41MainloopSm100TmaUmmaWarpSpecializedSparseILi3ELi2ELi2ENS5_IJNS4_1CILi1EEENSA_ILi2EEESB_EEEEENS5_IJNSA_ILi128EEESF_SF_EEENS_10bfloat16_tENS5_IJNS4_6LayoutINS5_IJiNS5_IJSC_iEEEiEEENS5_IJlNS5_IJSB_SC_EEElEEEEENSI_INS5_IJNS5_IJNS5_IJNSA_ILi8EEESC_SO_EEEiEEENS5_IJNS5_IJNSA_ILi16EEESC_NSA_ILi4EEEEEEiEEEiEEENS5_IJNS5_IJNS5_IJSF_SR_NSA_ILi2048EEEEEENSA_ILi16384EEEEEENS5_IJNS5_IJSB_NSA_ILi1024EEENSA_ILi32EEEEEElEEElEEEEEEEESH_NS5_IJlSB_lEEENS4_8TiledMMAINS4_8MMA_AtomIJNS4_27SM100_MMA_F16BF16_SS_SPARSEISH_SH_fLi128ELi128ELNS4_4UMMA5MajorE0ELS1C_0ELNS1B_7ScaleInE0ELS1D_0EEEEEENSI_INS5_IJSB_SB_SB_EEENS5_IJNSA_ILi0EEES1H_S1H_EEEEENS5_IJNS4_10UnderscoreES1K_S1K_EEEEENS4_23SM90_TMA_LOAD_MULTICASTENS4_14ComposedLayoutINS4_7SwizzleILi3ELi4ELi3EEENS4_25smem_sparse_ptr_flag_bitsILi2ELi16EEENSI_INS5_IJNS5_IJSB_SO_EEENS5_IJSC_NSA_ILi64EEEEEEEEENS5_IJNS5_IJS1H_SF_EEESL_EEEEEEEvNS4_8identityENS4_13SM90_TMA_LOADENS1O_IS1Q_NS4_18smem_ptr_flag_bitsILi16EEENSI_INS5_IJSO_S1U_EEENS5_IJS1U_SB_EEEEEEEvS21_EENS_8epilogue10collective18CollectiveEpilogueINS2A_23Sm100TmaWarpSpecializedILi4ELi2ELi32ELb1ELb0EEEJSG_NS5_IJNSI_ISF_SB_EENSI_IS11_SB_EEEEEfNS5_IJSB_llEEEfS2I_NS2A_6fusion15FusionCallbacksIS2E_NS2J_17LinearCombinationIffffLNS_15FloatRoundStyleE2EEESG_S2H_JEEENS4_5SM1004TMEM4LOAD26SM100_TMEM_LOAD_32dp32b32xES22_NS1O_INS1P_ILi2ELi5ELi2EEENS23_ILi32EEENSI_INS5_IJS11_SS_EEENS5_IJSB_S11_EEEEEEENS4_39AutoVectorizingCopyWithAssumedAlignmentILi128EEENS4_14SM90_TMA_STOREES2Y_S30_S30_EEEvvEEEEvNT_6ParamsE)
        /*0008*/ 	.word	0x00000079


	//----- nvinfo : EIATTR_FRAME_SIZE
	.align		4
.L_19:
        /*000c*/ 	.byte	0x04, 0x11
        /*000e*/ 	.short	(.L_21 - .L_20)
	.align		4
.L_20:
        /*0010*/ 	.word	index@($__internal_2_$__cuda_sm10x_tcgen05_guardrail_trap_unallocated_columns_being_dealloced)
        /*0014*/ 	.word	0x00000000


	//----- nvinfo : EIATTR_FRAME_SIZE
	.align		4
.L_21:
        /*0018*/ 	.byte	0x04, 0x11
        /*001a*/ 	.short	(.L_23 - .L_22)
	.align		4
.L_22:
        /*001c*/ 	.word	index@($__internal_1_$__cuda_sm10x_tcgen05_guardrail_trap_phase_invalid_during_alloc)
        /*0020*/ 	.word	0x00000000


	//----- nvinfo : EIATTR_FRAME_SIZE
	.align		4
.L_23:
        /*0024*/ 	.byte	0x04, 0x11
        /*0026*/ 	.short	(.L_25 - .L_24)
	.align		4
.L_24:
        /*0028*/ 	.word	index@($__internal_0_$__cuda_sm10x_tcgen05_guardrail_trap_col_being_dealloced_not_returned_by_alloc)
        /*002c*/ 	.word	0x00000000


	//----- nvinfo : EIATTR_FRAME_SIZE
	.align		4
.L_25:
        /*0030*/ 	.byte	0x04, 0x11
        /*0032*/ 	.short	(.L_27 - .L_26)
	.align		4
.L_26:
        /*0034*/ 	.word	index@(_ZN7cutlass13device_kernelINS_4gemm6kernel13GemmUniversalIN4cute5tupleIJiiiiEEENS1_10collective13CollectiveMmaINS1_41MainloopSm100TmaUmmaWarpSpecializedSparseILi3ELi2ELi2ENS5_IJNS4_1CILi1EEENSA_ILi2EEESB_EEEEENS5_IJNSA_ILi128EEESF_SF_EEENS_10bfloat16_tENS5_IJNS4_6LayoutINS5_IJiNS5_IJSC_iEEEiEEENS5_IJlNS5_IJSB_SC_EEElEEEEENSI_INS5_IJNS5_IJNS5_IJNSA_ILi8EEESC_SO_EEEiEEENS5_IJNS5_IJNSA_ILi16EEESC_NSA_ILi4EEEEEEiEEEiEEENS5_IJNS5_IJNS5_IJSF_SR_NSA_ILi2048EEEEEENSA_ILi16384EEEEEENS5_IJNS5_IJSB_NSA_ILi1024EEENSA_ILi32EEEEEElEEElEEEEEEEESH_NS5_IJlSB_lEEENS4_8TiledMMAINS4_8MMA_AtomIJNS4_27SM100_MMA_F16BF16_SS_SPARSEISH_SH_fLi128ELi128ELNS4_4UMMA5MajorE0ELS1C_0ELNS1B_7ScaleInE0ELS1D_0EEEEEENSI_INS5_IJSB_SB_SB_EEENS5_IJNSA_ILi0EEES1H_S1H_EEEEENS5_IJNS4_10UnderscoreES1K_S1K_EEEEENS4_23SM90_TMA_LOAD_MULTICASTENS4_14ComposedLayoutINS4_7SwizzleILi3ELi4ELi3EEENS4_25smem_sparse_ptr_flag_bitsILi2ELi16EEENSI_INS5_IJNS5_IJSB_SO_EEENS5_IJSC_NSA_ILi64EEEEEEEEENS5_IJNS5_IJS1H_SF_EEESL_EEEEEEEvNS4_8identityENS4_13SM90_TMA_LOADENS1O_IS1Q_NS4_18smem_ptr_flag_bitsILi16EEENSI_INS5_IJSO_S1U_EEENS5_IJS1U_SB_EEEEEEEvS21_EENS_8epilogue10collective18CollectiveEpilogueINS2A_23Sm100TmaWarpSpecializedILi4ELi2ELi32ELb1ELb0EEEJSG_NS5_IJNSI_ISF_SB_EENSI_IS11_SB_EEEEEfNS5_IJSB_llEEEfS2I_NS2A_6fusion15FusionCallbacksIS2E_NS2J_17LinearCombinationIffffLNS_15FloatRoundStyleE2EEESG_S2H_JEEENS4_5SM1004TMEM4LOAD26SM100_TMEM_LOAD_32dp32b32xES22_NS1O_INS1P_ILi2ELi5ELi2EEENS23_ILi32EEENSI_INS5_IJS11_SS_EEENS5_IJSB_S11_EEEEEEENS4_39AutoVectorizingCopyWithAssumedAlignmentILi128EEENS4_14SM90_TMA_STOREES2Y_S30_S30_EEEvvEEEEvNT_6ParamsE)
        /*0038*/ 	.word	0x00000000


	//----- nvinfo : EIATTR_MIN_STACK_SIZE
	.align		4
.L_27:
        /*003c*/ 	.byte	0x04, 0x12
        /*003e*/ 	.short	(.L_29 - .L_28)
	.align		4
.L_28:
        /*0040*/ 	.word	index@(_ZN7cutlass13device_kernelINS_4gemm6kernel13GemmUniversalIN4cute5tupleIJiiiiEEENS1_10collective13CollectiveMmaINS1_41MainloopSm100TmaUmmaWarpSpecializedSparseILi3ELi2ELi2ENS5_IJNS4_1CILi1EEENSA_ILi2EEESB_EEEEENS5_IJNSA_ILi128EEESF_SF_EEENS_10bfloat16_tENS5_IJNS4_6LayoutINS5_IJiNS5_IJSC_iEEEiEEENS5_IJlNS5_IJSB_SC_EEElEEEEENSI_INS5_IJNS5_IJNS5_IJNSA_ILi8EEESC_SO_EEEiEEENS5_IJNS5_IJNSA_ILi16EEESC_NSA_ILi4EEEEEEiEEEiEEENS5_IJNS5_IJNS5_IJSF_SR_NSA_ILi2048EEEEEENSA_ILi16384EEEEEENS5_IJNS5_IJSB_NSA_ILi1024EEENSA_ILi32EEEEEElEEElEEEEEEEESH_NS5_IJlSB_lEEENS4_8TiledMMAINS4_8MMA_AtomIJNS4_27SM100_MMA_F16BF16_SS_SPARSEISH_SH_fLi128ELi128ELNS4_4UMMA5MajorE0ELS1C_0ELNS1B_7ScaleInE0ELS1D_0EEEEEENSI_INS5_IJSB_SB_SB_EEENS5_IJNSA_ILi0EEES1H_S1H_EEEEENS5_IJNS4_10UnderscoreES1K_S1K_EEEEENS4_23SM90_TMA_LOAD_MULTICASTENS4_14ComposedLayoutINS4_7SwizzleILi3ELi4ELi3EEENS4_25smem_sparse_ptr_flag_bitsILi2ELi16EEENSI_INS5_IJNS5_IJSB_SO_EEENS5_IJSC_NSA_ILi64EEEEEEEEENS5_IJNS5_IJS1H_SF_EEESL_EEEEEEEvNS4_8identityENS4_13SM90_TMA_LOADENS1O_IS1Q_NS4_18smem_ptr_flag_bitsILi16EEENSI_INS5_IJSO_S1U_EEENS5_IJS1U_SB_EEEEEEEvS21_EENS_8epilogue10collective18CollectiveEpilogueINS2A_23Sm100TmaWarpSpecializedILi4ELi2ELi32ELb1ELb0EEEJSG_NS5_IJNSI_ISF_SB_EENSI_IS11_SB_EEEEEfNS5_IJSB_llEEEfS2I_NS2A_6fusion15FusionCallbacksIS2E_NS2J_17LinearCombinationIffffLNS_15FloatRoundStyleE2EEESG_S2H_JEEENS4_5SM1004TMEM4LOAD26SM100_TMEM_LOAD_32dp32b32xES22_NS1O_INS1P_ILi2ELi5ELi2EEENS23_ILi32EEENSI_INS5_IJS11_SS_EEENS5_IJSB_S11_EEEEEEENS4_39AutoVectorizingCopyWithAssumedAlignmentILi128EEENS4_14SM90_TMA_STOREES2Y_S30_S30_EEEvvEEEEvNT_6ParamsE)
        /*0044*/ 	.word	0x00000000
.L_29:


//--------------------- .nv.compat                --------------------------
	.section	.nv.compat,"",@"SHT_CUDA_COMPAT_INFO"
	.align	4
        /*0000*/ 	.byte	0x02, 0x09, 0x01, 0x00, 0x02, 0x02, 0x02, 0x00, 0x02, 0x05, 0x05, 0x00, 0x03, 0x07, 0x01, 0x01
        /*0010*/ 	.byte	0x02, 0x03, 0x01, 0x00, 0x02, 0x06, 0x01, 0x00, 0x04, 0x0b, 0x08, 0x00, 0x09, 0x00, 0x00, 0x00
        /*0020*/ 	.byte	0x00, 0x00, 0x00, 0x00


//--------------------- .nv.info._ZN7cutlass13device_kernelINS_4gemm6kernel13GemmUniversalIN4cute5tupleIJiiiiEEENS1_10collective13CollectiveMmaINS1_41MainloopSm100TmaUmmaWarpSpecializedSparseILi3ELi2ELi2ENS5_IJNS4_1CILi1EEENSA_ILi2EEESB_EEEEENS5_IJNSA_ILi128EEESF_SF_EEENS_10bfloat16_tENS5_IJNS4_6LayoutINS5_IJiNS5_IJSC_iEEEiEEENS5_IJlNS5_IJSB_SC_EEElEEEEENSI_INS5_IJNS5_IJNS5_IJNSA_ILi8EEESC_SO_EEEiEEENS5_IJNS5_IJNSA_ILi16EEESC_NSA_ILi4EEEEEEiEEEiEEENS5_IJNS5_IJNS5_IJSF_SR_NSA_ILi2048EEEEEENSA_ILi16384EEEEEENS5_IJNS5_IJSB_NSA_ILi1024EEENSA_ILi32EEEEEElEEElEEEEEEEESH_NS5_IJlSB_lEEENS4_8TiledMMAINS4_8MMA_AtomIJNS4_27SM100_MMA_F16BF16_SS_SPARSEISH_SH_fLi128ELi128ELNS4_4UMMA5MajorE0ELS1C_0ELNS1B_7ScaleInE0ELS1D_0EEEEEENSI_INS5_IJSB_SB_SB_EEENS5_IJNSA_ILi0EEES1H_S1H_EEEEENS5_IJNS4_10UnderscoreES1K_S1K_EEEEENS4_23SM90_TMA_LOAD_MULTICASTENS4_14ComposedLayoutINS4_7SwizzleILi3ELi4ELi3EEENS4_25smem_sparse_ptr_flag_bitsILi2ELi16EEENSI_INS5_IJNS5_IJSB_SO_EEENS5_IJSC_NSA_ILi64EEEEEEEEENS5_IJNS5_IJS1H_SF_EEESL_EEEEEEEvNS4_8identityENS4_13SM90_TMA_LOADENS1O_IS1Q_NS4_18smem_ptr_flag_bitsILi16EEENSI_INS5_IJSO_S1U_EEENS5_IJS1U_SB_EEEEEEEvS21_EENS_8epilogue10collective18CollectiveEpilogueINS2A_23Sm100TmaWarpSpecializedILi4ELi2ELi32ELb1ELb0EEEJSG_NS5_IJNSI_ISF_SB_EENSI_IS11_SB_EEEEEfNS5_IJSB_llEEEfS2I_NS2A_6fusion15FusionCallbacksIS2E_NS2J_17LinearCombinationIffffLNS_15FloatRoundStyleE2EEESG_S2H_JEEENS4_5SM1004TMEM4LOAD26SM100_TMEM_LOAD_32dp32b32xES22_NS1O_INS1P_ILi2ELi5ELi2EEENS23_ILi32EEENSI_INS5_IJS11_SS_EEENS5_IJSB_S11_EEEEEEENS4_39AutoVectorizingCopyWithAssumedAlignmentILi128EEENS4_14SM90_TMA_STOREES2Y_S30_S30_EEEvvEEEEvNT_6ParamsE --------------------------
	.section	.nv.info._ZN7cutlass13device_kernelINS_4gemm6kernel13GemmUniversalIN4cute5tupleIJiiiiEEENS1_10collective13CollectiveMmaINS1_41MainloopSm100TmaUmmaWarpSpecializedSparseILi3ELi2ELi2ENS5_IJNS4_1CILi1EEENSA_ILi2EEESB_EEEEENS5_IJNSA_ILi128EEESF_SF_EEENS_10bfloat16_tENS5_IJNS4_6LayoutINS5_IJiNS5_IJSC_iEEEiEEENS5_IJlNS5_IJSB_SC_EEElEEEEENSI_INS5_IJNS5_IJNS5_IJNSA_ILi8EEESC_SO_EEEiEEENS5_IJNS5_IJNSA_ILi16EEESC_NSA_ILi4EEEEEEiEEEiEEENS5_IJNS5_IJNS5_IJSF_SR_NSA_ILi2048EEEEEENSA_ILi16384EEEEEENS5_IJNS5_IJSB_NSA_ILi1024EEENSA_ILi32EEEEEElEEElEEEEEEEESH_NS5_IJlSB_lEEENS4_8TiledMMAINS4_8MMA_AtomIJNS4_27SM100_MMA_F16BF16_SS_SPARSEISH_SH_fLi128ELi128ELNS4_4UMMA5MajorE0ELS1C_0ELNS1B_7ScaleInE0ELS1D_0EEEEEENSI_INS5_IJSB_SB_SB_EEENS5_IJNSA_ILi0EEES1H_S1H_EEEEENS5_IJNS4_10UnderscoreES1K_S1K_EEEEENS4_23SM90_TMA_LOAD_MULTICASTENS4_14ComposedLayoutINS4_7SwizzleILi3ELi4ELi3EEENS4_25smem_sparse_ptr_flag_bitsILi2ELi16EEENSI_INS5_IJNS5_IJSB_SO_EEENS5_IJSC_NSA_ILi64EEEEEEEEENS5_IJNS5_IJS1H_SF_EEESL_EEEEEEEvNS4_8identityENS4_13SM90_TMA_LOADENS1O_IS1Q_NS4_18smem_ptr_flag_bitsILi16EEENSI_INS5_IJSO_S1U_EEENS5_IJS1U_SB_EEEEEEEvS21_EENS_8epilogue10collective18CollectiveEpilogueINS2A_23Sm100TmaWarpSpecializedILi4ELi2ELi32ELb1ELb0EEEJSG_NS5_IJNSI_ISF_SB_EENSI_IS11_SB_EEEEEfNS5_IJSB_llEEEfS2I_NS2A_6fusion15FusionCallbacksIS2E_NS2J_17LinearCombinationIffffLNS_15FloatRoundStyleE2EEESG_S2H_JEEENS4_5SM1004TMEM4LOAD26SM100_TMEM_LOAD_32dp32b32xES22_NS1O_INS1P_ILi2ELi5ELi2EEENS23_ILi32EEENSI_INS5_IJS11_SS_EEENS5_IJSB_S11_EEEEEEENS4_39AutoVectorizingCopyWithAssumedAlignmentILi128EEENS4_14SM90_TMA_STOREES2Y_S30_S30_EEEvvEEEEvNT_6ParamsE,"",@"SHT_CUDA_INFO"
	.sectionflags	@""
	.align	4


	//----- nvinfo : EIATTR_CUDA_API_VERSION
	.align		4
        /*0000*/ 	.byte	0x04, 0x37
        /*0002*/ 	.short	(.L_31 - .L_30)
.L_30:
        /*0004*/ 	.word	0x00000082


	//----- nvinfo : EIATTR_KPARAM_INFO
	.align		4
.L_31:
        /*0008*/ 	.byte	0x04, 0x17
        /*000a*/ 	.short	(.L_33 - .L_32)
.L_32:
        /*000c*/ 	.word	0x00000000
        /*0010*/ 	.short	0x0000
        /*0012*/ 	.short	0x0000
        /*0014*/ 	.byte	0x00, 0xf0, 0x01, 0x28


	//----- nvinfo : EIATTR_AT_ENTRY_FRAGMENTS
	.align		4
.L_33:
        /*0018*/ 	.byte	0x04, 0x4f
        /*001a*/ 	.short	(.L_35 - .L_34)


	//   ....[0]....
.L_34:
        /*001c*/ 	.word	0x00000006


	//----- nvinfo : EIATTR_RESERVED_SMEM_USED
	.align		4
.L_35:
        /*0020*/ 	.byte	0x01, 0x41
	.zero		2


	//----- nvinfo : EIATTR_SPARSE_MMA_MASK
	.align		4
        /*0024*/ 	.byte	0x03, 0x50
        /*0026*/ 	.short	0x0040


	//----- nvinfo : EIATTR_TCGEN05_1CTA_USED
	.align		4
        /*0028*/ 	.byte	0x01, 0x51
	.zero		2


	//----- nvinfo : EIATTR_MAXREG_COUNT
	.align		4
        /*002c*/ 	.byte	0x03, 0x1b
        /*002e*/ 	.short	0x00ff


	//----- nvinfo : EIATTR_NUM_BARRIERS
	.align		4
        /*0030*/ 	.byte	0x02, 0x4c
        /*0032*/ 	.byte	0x07
	.zero		1


	//----- nvinfo : EIATTR_EXTERNS
	.align		4
        /*0034*/ 	.byte	0x04, 0x0f
        /*0036*/ 	.short	(.L_37 - .L_36)


	//   ....[0]....
	.align		4
.L_36:
        /*0038*/ 	.word	index@(__assertfail)


	//----- nvinfo : EIATTR_MERCURY_ISA_VERSION
	.align		4
.L_37:
        /*003c*/ 	.byte	0x03, 0x5f
        /*003e*/ 	.short	0x0101


	//----- nvinfo : EIATTR_INT_WARP_WIDE_INSTR_OFFSETS
	.align		4
        /*0040*/ 	.byte	0x04, 0x31
        /*0042*/ 	.short	(.L_39 - .L_38)


	//   ....[0]....
.L_38:
        /*0044*/ 	.word	0x00001cf0


	//   ....[1]....
        /*0048*/ 	.word	0x000036c0


	//   ....[2]....
        /*004c*/ 	.word	0x000036e0


	//   ....[3]....
        /*0050*/ 	.word	0x00003710


	//   ....[4]....
        /*0054*/ 	.word	0x00004010


	//   ....[5]....
        /*0058*/ 	.word	0x00004030


	//   ....[6]....
        /*005c*/ 	.word	0x000040d0


	//   ....[7]....
        /*0060*/ 	.word	0x00004170


	//   ....[8]....
        /*0064*/ 	.word	0x00004230


	//   ....[9]....
        /*0068*/ 	.word	0x000042b0


	//   ....[10]....
        /*006c*/ 	.word	0x000042d0


	//   ....[11]....
        /*0070*/ 	.word	0x000043a0


	//   ....[12]....
        /*0074*/ 	.word	0x00004430


	//   ....[13]....
        /*0078*/ 	.word	0x000044f0


	//   ....[14]....
        /*007c*/ 	.word	0x00004580


	//   ....[15]....
        /*0080*/ 	.word	0x000045a0


	//   ....[16]....
        /*0084*/ 	.word	0x000046d0


	//   ....[17]....
        /*0088*/ 	.word	0x00004730


	//   ....[18]....
        /*008c*/ 	.word	0x000047e0


	//   ....[19]....
        /*0090*/ 	.word	0x00004930


	//   ....[20]....
        /*0094*/ 	.word	0x00004990


	//   ....[21]....
        /*0098*/ 	.word	0x000049b0


	//   ....[22]....
        /*009c*/ 	.word	0x000049d0


	//   ....[23]....
        /*00a0*/ 	.word	0x00004bc0


	//----- nvinfo : EIATTR_COOP_GROUP_MASK_REGIDS
	.align		4
.L_39:
        /*00a4*/ 	.byte	0x04, 0x29
        /*00a6*/ 	.short	(.L_41 - .L_40)


	//   ....[0]....
.L_40:
        /*00a8*/ 	.word	0xffffffff


	//   ....[1]....
        /*00ac*/ 	.word	0xffffffff


	//   ....[2]....
        /*00b0*/ 	.word	0xffffffff


	//   ....[3]....
        /*00b4*/ 	.word	0xffffffff


	//   ....[4]....
        /*00b8*/ 	.word	0xffffffff


	//   ....[5]....
        /*00bc*/ 	.word	0xffffffff


	//   ....[6]....
        /*00c0*/ 	.word	0xffffffff


	//   ....[7]....
        /*00c4*/ 	.word	0xffffffff


	//   ....[8]....
        /*00c8*/ 	.word	0xffffffff


	//   ....[9]....
        /*00cc*/ 	.word	0xffffffff


	//   ....[10]....
        /*00d0*/ 	.word	0xffffffff


	//   ....[11]....
        /*00d4*/ 	.word	0xffffffff


	//   ....[12]....
        /*00d8*/ 	.word	0xffffffff


	//   ....[13]....
        /*00dc*/ 	.word	0xffffffff


	//----- nvinfo : EIATTR_COOP_GROUP_INSTR_OFFSETS
	.align		4
.L_41:
        /*00e0*/ 	.byte	0x04, 0x28
        /*00e2*/ 	.short	(.L_43 - .L_42)


	//   ....[0]....
.L_42:
        /*00e4*/ 	.word	0x00000090


	//   ....[1]....
        /*00e8*/ 	.word	0x00000500


	//   ....[2]....
        /*00ec*/ 	.word	0x00000680


	//   ....[3]....
        /*00f0*/ 	.word	0x00000820


	//   ....[4]....
        /*00f4*/ 	.word	0x00000920


	//   ....[5]....
        /*00f8*/ 	.word	0x00000a90


	//   ....[6]....
        /*00fc*/ 	.word	0x00000bf0


	//   ....[7]....
        /*0100*/ 	.word	0x00000da0


	//   ....[8]....
        /*0104*/ 	.word	0x00001be0


	//   ....[9]....
        /*0108*/ 	.word	0x00002920


	//   ....[10]....
        /*010c*/ 	.word	0x00002b30


	//   ....[11]....
        /*0110*/ 	.word	0x00002b60


	//   ....[12]....
        /*0114*/ 	.word	0x000035a0


	//   ....[13]....
        /*0118*/ 	.word	0x000037d0


	//----- nvinfo : EIATTR_VRC_CTA_INIT_COUNT
	.align		4
.L_43:
        /*011c*/ 	.byte	0x02, 0x4a
        /*011e*/ 	.byte	0x80
	.zero		1


	//----- nvinfo : EIATTR_SYSCALL_OFFSETS
	.align		4
        /*0120*/ 	.byte	0x04, 0x46
        /*0122*/ 	.short	(.L_45 - .L_44)


	//   ....[0]....
.L_44:
        /*0124*/ 	.word	0x00005660


	//   ....[1]....
        /*0128*/ 	.word	0x00005750


	//   ....[2]....
        /*012c*/ 	.word	0x00006170


	//   ....[3]....
        /*0130*/ 	.word	0x00006f60


	//   ....[4]....
        /*0134*/ 	.word	0x00007d30


	//   ....[5]....
        /*0138*/ 	.word	0x00008af0


	//----- nvinfo : EIATTR_MBARRIER_INSTR_OFFSETS
	.align		4
.L_45:
        /*013c*/ 	.byte	0x04, 0x39
        /*013e*/ 	.short	(.L_47 - .L_46)


	//   ....[0]....
.L_46:
        /*0140*/ 	.word	0x00000610
        /*0144*/ 	.word	0x000000ff
        /*0148*/ 	.word	0x00000000
        /*014c*/ 	.short	0x0100
        /*014e*/ 	.byte	0x06
	.zero		1


	//   ....[1]....
        /*0150*/ 	.word	0x00000620
        /*0154*/ 	.word	0x000000ff
        /*0158*/ 	.word	0x00000018
        /*015c*/ 	.short	0x0100
        /*015e*/ 	.byte	0x06
	.zero		1


	//   ....[2]....
        /*0160*/ 	.word	0x00000630
        /*0164*/ 	.word	0x000000ff
        /*0168*/ 	.word	0x00000008
        /*016c*/ 	.short	0x0100
        /*016e*/ 	.byte	0x06
	.zero		1


	//   ....[3]....
        /*0170*/ 	.word	0x00000640
        /*0174*/ 	.word	0x000000ff
        /*0178*/ 	.word	0x00000020
        /*017c*/ 	.short	0x0100
        /*017e*/ 	.byte	0x06
	.zero		1


	//   ....[4]....
        /*0180*/ 	.word	0x00000650
        /*0184*/ 	.word	0x000000ff
        /*0188*/ 	.word	0x00000010
        /*018c*/ 	.short	0x0100
        /*018e*/ 	.byte	0x06
	.zero		1


	//   ....[5]....
        /*0190*/ 	.word	0x00000660
        /*0194*/ 	.word	0x000000ff
        /*0198*/ 	.word	0x00000028
        /*019c*/ 	.short	0x0100
        /*019e*/ 	.byte	0x06
	.zero		1


	//   ....[6]....
        /*01a0*/ 	.word	0x00000790
        /*01a4*/ 	.word	0x000000ff
        /*01a8*/ 	.word	0x00000030
        /*01ac*/ 	.short	0x0100
        /*01ae*/ 	.byte	0x06
	.zero		1


	//   ....[7]....
        /*01b0*/ 	.word	0x000007a0
        /*01b4*/ 	.word	0x000000ff
        /*01b8*/ 	.word	0x00000050
        /*01bc*/ 	.short	0x0100
        /*01be*/ 	.byte	0x06
	.zero		1


	//   ....[8]....
        /*01c0*/ 	.word	0x000007b0
        /*01c4*/ 	.word	0x000000ff
        /*01c8*/ 	.word	0x00000038
        /*01cc*/ 	.short	0x0100
        /*01ce*/ 	.byte	0x06
	.zero		1


	//   ....[9]....
        /*01d0*/ 	.word	0x000007c0
        /*01d4*/ 	.word	0x000000ff
        /*01d8*/ 	.word	0x00000058
        /*01dc*/ 	.short	0x0100
        /*01de*/ 	.byte	0x06
	.zero		1


	//   ....[10]....
        /*01e0*/ 	.word	0x000007d0
        /*01e4*/ 	.word	0x000000ff
        /*01e8*/ 	.word	0x00000040
        /*01ec*/ 	.short	0x0100
        /*01ee*/ 	.byte	0x06
	.zero		1


	//   ....[11]....
        /*01f0*/ 	.word	0x000007e0
        /*01f4*/ 	.word	0x000000ff
        /*01f8*/ 	.word	0x00000060
        /*01fc*/ 	.short	0x0100
        /*01fe*/ 	.byte	0x06
	.zero		1


	//   ....[12]....
        /*0200*/ 	.word	0x000007f0
        /*0204*/ 	.word	0x000000ff
        /*0208*/ 	.word	0x00000048
        /*020c*/ 	.short	0x0100
        /*020e*/ 	.byte	0x06
	.zero		1


	//   ....[13]....
        /*0210*/ 	.word	0x00000800
        /*0214*/ 	.word	0x000000ff
        /*0218*/ 	.word	0x00000068
        /*021c*/ 	.short	0x0100
        /*021e*/ 	.byte	0x06
	.zero		1


	//   ....[14]....
        /*0220*/ 	.word	0x000008f0
        /*0224*/ 	.word	0x000000ff
        /*0228*/ 	.word	0x00000070
        /*022c*/ 	.short	0x0100
        /*022e*/ 	.byte	0x05
	.zero		1


	//   ....[15]....
        /*0230*/ 	.word	0x00000900
        /*0234*/ 	.word	0x000000ff
        /*0238*/ 	.word	0x00000078
        /*023c*/ 	.short	0x0100
        /*023e*/ 	.byte	0x05
	.zero		1


	//   ....[16]....
        /*0240*/ 	.word	0x00000a40
        /*0244*/ 	.word	0x000000ff
        /*0248*/ 	.word	0x00000080
        /*024c*/ 	.short	0x0100
        /*024e*/ 	.byte	0x05
	.zero		1


	//   ....[17]....
        /*0250*/ 	.word	0x00000a50
        /*0254*/ 	.word	0x000000ff
        /*0258*/ 	.word	0x00000090
        /*025c*/ 	.short	0x0100
        /*025e*/ 	.byte	0x05
	.zero		1


	//   ....[18]....
        /*0260*/ 	.word	0x00000a60
        /*0264*/ 	.word	0x000000ff
        /*0268*/ 	.word	0x00000088
        /*026c*/ 	.short	0x0100
        /*026e*/ 	.byte	0x05
	.zero		1


	//   ....[19]....
        /*0270*/ 	.word	0x00000a70
        /*0274*/ 	.word	0x000000ff
        /*0278*/ 	.word	0x00000098
        /*027c*/ 	.short	0x0100
        /*027e*/ 	.byte	0x05
	.zero		1


	//   ....[20]....
        /*0280*/ 	.word	0x00000ba0
        /*0284*/ 	.word	0x000000ff
        /*0288*/ 	.word	0x000000a0
        /*028c*/ 	.short	0x0100
        /*028e*/ 	.byte	0x06
	.zero		1


	//   ....[21]....
        /*0290*/ 	.word	0x00000bb0
        /*0294*/ 	.word	0x000000ff
        /*0298*/ 	.word	0x000000b0
        /*029c*/ 	.short	0x0100
        /*029e*/ 	.byte	0x06
	.zero		1


	//   ....[22]....
        /*02a0*/ 	.word	0x00000bc0
        /*02a4*/ 	.word	0x000000ff
        /*02a8*/ 	.word	0x000000a8
        /*02ac*/ 	.short	0x0100
        /*02ae*/ 	.byte	0x06
	.zero		1


	//   ....[23]....
        /*02b0*/ 	.word	0x00000bd0
        /*02b4*/ 	.word	0x000000ff
        /*02b8*/ 	.word	0x000000b8
        /*02bc*/ 	.short	0x0100
        /*02be*/ 	.byte	0x06
	.zero		1


	//   ....[24]....
        /*02c0*/ 	.word	0x00000cc0
        /*02c4*/ 	.word	0x000000ff
        /*02c8*/ 	.word	0x000000c0
        /*02cc*/ 	.short	0x0100
        /*02ce*/ 	.byte	0x05
	.zero		1


	//   ....[25]....
        /*02d0*/ 	.word	0x00000cd0
        /*02d4*/ 	.word	0x000000ff
        /*02d8*/ 	.word	0x000000d0
        /*02dc*/ 	.short	0x0100
        /*02de*/ 	.byte	0x05
	.zero		1


	//   ....[26]....
        /*02e0*/ 	.word	0x00000ce0
        /*02e4*/ 	.word	0x000000ff
        /*02e8*/ 	.word	0x000000c8
        /*02ec*/ 	.short	0x0100
        /*02ee*/ 	.byte	0x05
	.zero		1


	//   ....[27]....
        /*02f0*/ 	.word	0x00000cf0
        /*02f4*/ 	.word	0x000000ff
        /*02f8*/ 	.word	0x000000d8
        /*02fc*/ 	.short	0x0100
        /*02fe*/ 	.byte	0x05
	.zero		1


	//   ....[28]....
        /*0300*/ 	.word	0x00001760
        /*0304*/ 	.word	0x00000004
        /*0308*/ 	.word	0x000000d0
        /*030c*/ 	.short	0x010a
        /*030e*/ 	.byte	0xff
	.zero		1


	//   ....[29]....
        /*0310*/ 	.word	0x00001780
        /*0314*/ 	.word	0x00000004
        /*0318*/ 	.word	0x000000c0
        /*031c*/ 	.short	0x0101
        /*031e*/ 	.byte	0xff
	.zero		1


	//   ....[30]....
        /*0320*/ 	.word	0x00001800
        /*0324*/ 	.word	0x000000ff
        /*0328*/ 	.word	0x00000018
        /*032c*/ 	.short	0x010a
        /*032e*/ 	.byte	0x04
	.zero		1


	//   ....[31]....
        /*0330*/ 	.word	0x00001930
        /*0334*/ 	.word	0x000000ff
        /*0338*/ 	.word	0x00000018
        /*033c*/ 	.short	0x010a
        /*033e*/ 	.byte	0x21
	.zero		1


	//   ....[32]....
        /*0340*/ 	.word	0x00001a40
        /*0344*/ 	.word	0x000000ff
        /*0348*/ 	.word	0x00000018
        /*034c*/ 	.short	0x010a
        /*034e*/ 	.byte	0x04
	.zero		1


	//   ....[33]....
        /*0350*/ 	.word	0x00001bc0
        /*0354*/ 	.word	0x000000ff
        /*0358*/ 	.word	0x00000078
        /*035c*/ 	.short	0x0101
        /*035e*/ 	.byte	0x06
	.zero		1


	//   ....[34]....
        /*0360*/ 	.word	0x00001bf0
        /*0364*/ 	.word	0x00000008
        /*0368*/ 	.word	0x00000080
        /*036c*/ 	.short	0x010a
        /*036e*/ 	.byte	0xff
	.zero		1


	//   ....[35]....
        /*0370*/ 	.word	0x00001cc0
        /*0374*/ 	.word	0x00000008
        /*0378*/ 	.word	0x00000000
        /*037c*/ 	.short	0x0101
        /*037e*/ 	.byte	0xff
	.zero		1


	//   ....[36]....
        /*0380*/ 	.word	0x00002230
        /*0384*/ 	.word	0x000000ff
        /*0388*/ 	.word	0x00000000
        /*038c*/ 	.short	0x010a
        /*038e*/ 	.byte	0x04
	.zero		1


	//   ....[37]....
        /*0390*/ 	.word	0x000022c0
        /*0394*/ 	.word	0x000000ff
        /*0398*/ 	.word	0x00000000
        /*039c*/ 	.short	0x010a
        /*039e*/ 	.byte	0x04
	.zero		1


	//   ....[38]....
        /*03a0*/ 	.word	0x00002360
        /*03a4*/ 	.word	0x00000000
        /*03a8*/ 	.word	0x00000000
        /*03ac*/ 	.short	0x010a
        /*03ae*/ 	.byte	0xff
	.zero		1


	//   ....[39]....
        /*03b0*/ 	.word	0x00002480
        /*03b4*/ 	.word	0x00000000
        /*03b8*/ 	.word	0x000000c0
        /*03bc*/ 	.short	0x010a
        /*03be*/ 	.byte	0xff
	.zero		1


	//   ....[40]....
        /*03c0*/ 	.word	0x000024f0
        /*03c4*/ 	.word	0x00000004
        /*03c8*/ 	.word	0x00000000
        /*03cc*/ 	.short	0x0101
        /*03ce*/ 	.byte	0xff
	.zero		1


	//   ....[41]....
        /*03d0*/ 	.word	0x00002510
        /*03d4*/ 	.word	0x000000ff
        /*03d8*/ 	.word	0x00000090
        /*03dc*/ 	.short	0x010a
        /*03de*/ 	.byte	0x05
	.zero		1


	//   ....[42]....
        /*03e0*/ 	.word	0x00002630
        /*03e4*/ 	.word	0x00000000
        /*03e8*/ 	.word	0x00000080
        /*03ec*/ 	.short	0x010a
        /*03ee*/ 	.byte	0xff
	.zero		1


	//   ....[43]....
        /*03f0*/ 	.word	0x00002730
        /*03f4*/ 	.word	0x00000000
        /*03f8*/ 	.word	0x00000000
        /*03fc*/ 	.short	0x0101
        /*03fe*/ 	.byte	0xff
	.zero		1


	//   ....[44]....
        /*0400*/ 	.word	0x000027c0
        /*0404*/ 	.word	0x000000ff
        /*0408*/ 	.word	0x00000090
        /*040c*/ 	.short	0x0106
        /*040e*/ 	.byte	0x05
	.zero		1


	//   ....[45]....
        /*0410*/ 	.word	0x000027e0
        /*0414*/ 	.word	0x000000ff
        /*0418*/ 	.word	0x00000090
        /*041c*/ 	.short	0x010a
        /*041e*/ 	.byte	0x05
	.zero		1


	//   ....[46]....
        /*0420*/ 	.word	0x00002870
        /*0424*/ 	.word	0x000000ff
        /*0428*/ 	.word	0x00000090
        /*042c*/ 	.short	0x0106
        /*042e*/ 	.byte	0x04
	.zero		1


	//   ....[47]....
        /*0430*/ 	.word	0x000028b0
        /*0434*/ 	.word	0x00000000
        /*0438*/ 	.word	0x00000090
        /*043c*/ 	.short	0x010a
        /*043e*/ 	.byte	0xff
	.zero		1


	//   ....[48]....
        /*0440*/ 	.word	0x00002ed0
        /*0444*/ 	.word	0x00000000
        /*0448*/ 	.word	0x00000080
        /*044c*/ 	.short	0x010a
        /*044e*/ 	.byte	0xff
	.zero		1


	//   ....[49]....
        /*0450*/ 	.word	0x00002fe0
        /*0454*/ 	.word	0x00000003
        /*0458*/ 	.word	0x00000000
        /*045c*/ 	.short	0x0101
        /*045e*/ 	.byte	0xff
	.zero		1


	//   ....[50]....
        /*0460*/ 	.word	0x00002ff0
        /*0464*/ 	.word	0x000000ff
        /*0468*/ 	.word	0x00000000
        /*046c*/ 	.short	0x010a
        /*046e*/ 	.byte	0x05
	.zero		1


	//   ....[51]....
        /*0470*/ 	.word	0x00003010
        /*0474*/ 	.word	0x000000ff
        /*0478*/ 	.word	0x000000b0
        /*047c*/ 	.short	0x010a
        /*047e*/ 	.byte	0x06
	.zero		1


	//   ....[52]....
        /*0480*/ 	.word	0x000030e0
        /*0484*/ 	.word	0x000000ff
        /*0488*/ 	.word	0x00000000
        /*048c*/ 	.short	0x010a
        /*048e*/ 	.byte	0x05
	.zero		1


	//   ....[53]....
        /*0490*/ 	.word	0x00003210
        /*0494*/ 	.word	0x000000ff
        /*0498*/ 	.word	0x00000000
        /*049c*/ 	.short	0x010a
        /*049e*/ 	.byte	0x16
	.zero		1


	//   ....[54]....
        /*04a0*/ 	.word	0x000034f0
        /*04a4*/ 	.word	0x000000ff
        /*04a8*/ 	.word	0x00000000
        /*04ac*/ 	.short	0x010a
        /*04ae*/ 	.byte	0x06
	.zero		1


	//   ....[55]....
        /*04b0*/ 	.word	0x00003580
        /*04b4*/ 	.word	0x000000ff
        /*04b8*/ 	.word	0x00000000
        /*04bc*/ 	.short	0x010a
        /*04be*/ 	.byte	0x07
	.zero		1


	//   ....[56]....
        /*04c0*/ 	.word	0x000039c0
        /*04c4*/ 	.word	0x00000000
        /*04c8*/ 	.word	0x00000080
        /*04cc*/ 	.short	0x010a
        /*04ce*/ 	.byte	0xff
	.zero		1


	//   ....[57]....
        /*04d0*/ 	.word	0x00003a80
        /*04d4*/ 	.word	0x00000000
        /*04d8*/ 	.word	0x00000000
        /*04dc*/ 	.short	0x0101
        /*04de*/ 	.byte	0xff
	.zero		1


	//   ....[58]....
        /*04e0*/ 	.word	0x00003da0
        /*04e4*/ 	.word	0x000000ff
        /*04e8*/ 	.word	0x00000078
        /*04ec*/ 	.short	0x010a
        /*04ee*/ 	.byte	0x04
	.zero		1


	//   ....[59]....
        /*04f0*/ 	.word	0x00003f90
        /*04f4*/ 	.word	0x000000ff
        /*04f8*/ 	.word	0x00000050
        /*04fc*/ 	.short	0x010a
        /*04fe*/ 	.byte	0x04
	.zero		1


	//   ....[60]....
        /*0500*/ 	.word	0x00004260
        /*0504*/ 	.word	0x000000ff
        /*0508*/ 	.word	0x00000030
        /*050c*/ 	.short	0x010b
        /*050e*/ 	.byte	0x04
	.zero		1


	//   ....[61]....
        /*0510*/ 	.word	0x00004270
        /*0514*/ 	.word	0x000000ff
        /*0518*/ 	.word	0x00000000
        /*051c*/ 	.short	0x0101
        /*051e*/ 	.byte	0x07
	.zero		1


	//   ....[62]....
        /*0520*/ 	.word	0x00004280
        /*0524*/ 	.word	0x000000ff
        /*0528*/ 	.word	0x00000058
        /*052c*/ 	.short	0x010a
        /*052e*/ 	.byte	0x04
	.zero		1


	//   ....[63]....
        /*0530*/ 	.word	0x00004520
        /*0534*/ 	.word	0x000000ff
        /*0538*/ 	.word	0x00000038
        /*053c*/ 	.short	0x010b
        /*053e*/ 	.byte	0x04
	.zero		1


	//   ....[64]....
        /*0540*/ 	.word	0x00004530
        /*0544*/ 	.word	0x000000ff
        /*0548*/ 	.word	0x00000000
        /*054c*/ 	.short	0x0101
        /*054e*/ 	.byte	0x07
	.zero		1


	//   ....[65]....
        /*0550*/ 	.word	0x00004540
        /*0554*/ 	.word	0x000000ff
        /*0558*/ 	.word	0x00000060
        /*055c*/ 	.short	0x010a
        /*055e*/ 	.byte	0x04
	.zero		1


	//   ....[66]....
        /*0560*/ 	.word	0x00004890
        /*0564*/ 	.word	0x000000ff
        /*0568*/ 	.word	0x00000040
        /*056c*/ 	.short	0x010b
        /*056e*/ 	.byte	0x04
	.zero		1


	//   ....[67]....
        /*0570*/ 	.word	0x000048f0
        /*0574*/ 	.word	0x000000ff
        /*0578*/ 	.word	0x00000000
        /*057c*/ 	.short	0x0101
        /*057e*/ 	.byte	0x07
	.zero		1


	//   ....[68]....
        /*0580*/ 	.word	0x00004900
        /*0584*/ 	.word	0x000000ff
        /*0588*/ 	.word	0x00000068
        /*058c*/ 	.short	0x010a
        /*058e*/ 	.byte	0x04
	.zero		1


	//   ....[69]....
        /*0590*/ 	.word	0x00004bf0
        /*0594*/ 	.word	0x000000ff
        /*0598*/ 	.word	0x00000048
        /*059c*/ 	.short	0x010b
        /*059e*/ 	.byte	0x04
	.zero		1


	//   ....[70]....
        /*05a0*/ 	.word	0x00004c20
        /*05a4*/ 	.word	0x000000ff
        /*05a8*/ 	.word	0x00000000
        /*05ac*/ 	.short	0x0101
        /*05ae*/ 	.byte	0x05
	.zero		1


	//   ....[71]....
        /*05b0*/ 	.word	0x00004c70
        /*05b4*/ 	.word	0x000000ff
        /*05b8*/ 	.word	0x00000050
        /*05bc*/ 	.short	0x010a
        /*05be*/ 	.byte	0x04
	.zero		1


	//   ....[72]....
        /*05c0*/ 	.word	0x00004c90
        /*05c4*/ 	.word	0x000000ff
        /*05c8*/ 	.word	0x00000058
        /*05cc*/ 	.short	0x010a
        /*05ce*/ 	.byte	0x04
	.zero		1


	//   ....[73]....
        /*05d0*/ 	.word	0x00004cb0
        /*05d4*/ 	.word	0x000000ff
        /*05d8*/ 	.word	0x00000060
        /*05dc*/ 	.short	0x010a
        /*05de*/ 	.byte	0x04
	.zero		1


	//   ....[74]....
        /*05e0*/ 	.word	0x00004cf0
        /*05e4*/ 	.word	0x00000000
        /*05e8*/ 	.word	0x00000068
        /*05ec*/ 	.short	0x010a
        /*05ee*/ 	.byte	0xff
	.zero		1


	//   ....[75]....
        /*05f0*/ 	.word	0x00005030
        /*05f4*/ 	.word	0x00000000
        /*05f8*/ 	.word	0x00000080
        /*05fc*/ 	.short	0x010a
        /*05fe*/ 	.byte	0xff
	.zero		1


	//   ....[76]....
        /*0600*/ 	.word	0x00005140
        /*0604*/ 	.word	0x00000000
        /*0608*/ 	.word	0x00000000
        /*060c*/ 	.short	0x0101
        /*060e*/ 	.byte	0xff
	.zero		1


	//   ....[77]....
        /*0610*/ 	.word	0x00005bd0
        /*0614*/ 	.word	0x000000ff
        /*0618*/ 	.word	0x00000030
        /*061c*/ 	.short	0x010a
        /*061e*/ 	.byte	0x2e
	.zero		1


	//   ....[78]....
        /*0620*/ 	.word	0x00005c30
        /*0624*/ 	.word	0x00000072
        /*0628*/ 	.word	0x000000a0
        /*062c*/ 	.short	0x010a
        /*062e*/ 	.byte	0xff
	.zero		1


	//   ....[79]....
        /*0630*/ 	.word	0x00005da0
        /*0634*/ 	.word	0x000000ff
        /*0638*/ 	.word	0x00000030
        /*063c*/ 	.short	0x010a
        /*063e*/ 	.byte	0x2e
	.zero		1


	//   ....[80]....
        /*0640*/ 	.word	0x00006050
        /*0644*/ 	.word	0x00000072
        /*0648*/ 	.word	0x000000a0
        /*064c*/ 	.short	0x010a
        /*064e*/ 	.byte	0xff
	.zero		1


	//   ....[81]....
        /*0650*/ 	.word	0x00006ac0
        /*0654*/ 	.word	0x00000000
        /*0658*/ 	.word	0x00000000
        /*065c*/ 	.short	0x0101
        /*065e*/ 	.byte	0xff
	.zero		1


	//   ....[82]....
        /*0660*/ 	.word	0x00006ad0
        /*0664*/ 	.word	0x00000003
        /*0668*/ 	.word	0x00000030
        /*066c*/ 	.short	0x010a
        /*066e*/ 	.byte	0xff
	.zero		1


	//   ....[83]....
        /*0670*/ 	.word	0x00006b90
        /*0674*/ 	.word	0x00000003
        /*0678*/ 	.word	0x00000030
        /*067c*/ 	.short	0x010a
        /*067e*/ 	.byte	0xff
	.zero		1


	//   ....[84]....
        /*0680*/ 	.word	0x00007890
        /*0684*/ 	.word	0x00000000
        /*0688*/ 	.word	0x00000000
        /*068c*/ 	.short	0x0101
        /*068e*/ 	.byte	0xff
	.zero		1


	//   ....[85]....
        /*0690*/ 	.word	0x000078b0
        /*0694*/ 	.word	0x00000003
        /*0698*/ 	.word	0x00000030
        /*069c*/ 	.short	0x010a
        /*069e*/ 	.byte	0xff
	.zero		1


	//   ....[86]....
        /*06a0*/ 	.word	0x00007960
        /*06a4*/ 	.word	0x00000003
        /*06a8*/ 	.word	0x00000030
        /*06ac*/ 	.short	0x010a
        /*06ae*/ 	.byte	0xff
	.zero		1


	//   ....[87]....
        /*06b0*/ 	.word	0x00008660
        /*06b4*/ 	.word	0x00000000
        /*06b8*/ 	.word	0x00000000
        /*06bc*/ 	.short	0x0101
        /*06be*/ 	.byte	0xff
	.zero		1


	//   ....[88]....
        /*06c0*/ 	.word	0x00008680
        /*06c4*/ 	.word	0x00000076
        /*06c8*/ 	.word	0x00000030
        /*06cc*/ 	.short	0x010a
        /*06ce*/ 	.byte	0xff
	.zero		1


	//   ....[89]....
        /*06d0*/ 	.word	0x00008730
        /*06d4*/ 	.word	0x00000076
        /*06d8*/ 	.word	0x00000030
        /*06dc*/ 	.short	0x010a
        /*06de*/ 	.byte	0xff
	.zero		1


	//   ....[90]....
        /*06e0*/ 	.word	0x00008b90
        /*06e4*/ 	.word	0x000000ff
        /*06e8*/ 	.word	0x00000000
        /*06ec*/ 	.short	0x0101
        /*06ee*/ 	.byte	0x05
	.zero		1


	//   ....[91]....
        /*06f0*/ 	.word	0x00009480
        /*06f4*/ 	.word	0x00000003
        /*06f8*/ 	.word	0x00000000
        /*06fc*/ 	.short	0x0101
        /*06fe*/ 	.byte	0xff
	.zero		1


	//   ....[92]....
        /*0700*/ 	.word	0x00009720
        /*0704*/ 	.word	0x000000ff
        /*0708*/ 	.word	0x00000000
        /*070c*/ 	.short	0x0101
        /*070e*/ 	.byte	0x04
	.zero		1


	//   ....[93]....
        /*0710*/ 	.word	0x00009740
        /*0714*/ 	.word	0x00000004
        /*0718*/ 	.word	0x000000d0
        /*071c*/ 	.short	0x010a
        /*071e*/ 	.byte	0xff
	.zero		1


	//   ....[94]....
        /*0720*/ 	.word	0x000097a0
        /*0724*/ 	.word	0x00000004
        /*0728*/ 	.word	0x00000018
        /*072c*/ 	.short	0x010a
        /*072e*/ 	.byte	0xff
	.zero		1


	//   ....[95]....
        /*0730*/ 	.word	0x000097f0
        /*0734*/ 	.word	0x00000008
        /*0738*/ 	.word	0x00000080
        /*073c*/ 	.short	0x010a
        /*073e*/ 	.byte	0xff
	.zero		1


	//   ....[96]....
        /*0740*/ 	.word	0x00009850
        /*0744*/ 	.word	0x00000000
        /*0748*/ 	.word	0x00000000
        /*074c*/ 	.short	0x010a
        /*074e*/ 	.byte	0xff
	.zero		1


	//   ....[97]....
        /*0750*/ 	.word	0x000098b0
        /*0754*/ 	.word	0x00000000
        /*0758*/ 	.word	0x00000000
        /*075c*/ 	.short	0x010a
        /*075e*/ 	.byte	0xff
	.zero		1


	//   ....[98]....
        /*0760*/ 	.word	0x00009900
        /*0764*/ 	.word	0x00000000
        /*0768*/ 	.word	0x000000c0
        /*076c*/ 	.short	0x010a
        /*076e*/ 	.byte	0xff
	.zero		1


	//   ....[99]....
        /*0770*/ 	.word	0x00009960
        /*0774*/ 	.word	0x00000000
        /*0778*/ 	.word	0x00000090
        /*077c*/ 	.short	0x010a
        /*077e*/ 	.byte	0xff
	.zero		1


	//   ....[100]....
        /*0780*/ 	.word	0x000099b0
        /*0784*/ 	.word	0x00000000
        /*0788*/ 	.word	0x00000080
        /*078c*/ 	.short	0x010a
        /*078e*/ 	.byte	0xff
	.zero		1


	//   ....[101]....
        /*0790*/ 	.word	0x00009a10
        /*0794*/ 	.word	0x00000000
        /*0798*/ 	.word	0x00000090
        /*079c*/ 	.short	0x010a
        /*079e*/ 	.byte	0xff
	.zero		1


	//   ....[102]....
        /*07a0*/ 	.word	0x00009a60
        /*07a4*/ 	.word	0x00000000
        /*07a8*/ 	.word	0x00000080
        /*07ac*/ 	.short	0x010a
        /*07ae*/ 	.byte	0xff
	.zero		1


	//   ....[103]....
        /*07b0*/ 	.word	0x00009ac0
        /*07b4*/ 	.word	0x00000003
        /*07b8*/ 	.word	0x000000b0
        /*07bc*/ 	.short	0x010a
        /*07be*/ 	.byte	0xff
	.zero		1


	//   ....[104]....
        /*07c0*/ 	.word	0x00009b20
        /*07c4*/ 	.word	0x00000000
        /*07c8*/ 	.word	0x00000000
        /*07cc*/ 	.short	0x010a
        /*07ce*/ 	.byte	0xff
	.zero		1


	//   ....[105]....
        /*07d0*/ 	.word	0x00009b80
        /*07d4*/ 	.word	0x00000000
        /*07d8*/ 	.word	0x00000000
        /*07dc*/ 	.short	0x010a
        /*07de*/ 	.byte	0xff
	.zero		1


	//   ....[106]....
        /*07e0*/ 	.word	0x00009be0
        /*07e4*/ 	.word	0x00000000
        /*07e8*/ 	.word	0x00000000
        /*07ec*/ 	.short	0x010a
        /*07ee*/ 	.byte	0xff
	.zero		1


	//   ....[107]....
        /*07f0*/ 	.word	0x00009c30
        /*07f4*/ 	.word	0x00000000
        /*07f8*/ 	.word	0x00000080
        /*07fc*/ 	.short	0x010a
        /*07fe*/ 	.byte	0xff
	.zero		1


	//   ....[108]....
        /*0800*/ 	.word	0x00009c90
        /*0804*/ 	.word	0x00000000
        /*0808*/ 	.word	0x00000078
        /*080c*/ 	.short	0x010a
        /*080e*/ 	.byte	0xff
	.zero		1


	//   ....[109]....
        /*0810*/ 	.word	0x00009cf0
        /*0814*/ 	.word	0x00000000
        /*0818*/ 	.word	0x00000050
        /*081c*/ 	.short	0x010a
        /*081e*/ 	.byte	0xff
	.zero		1


	//   ....[110]....
        /*0820*/ 	.word	0x00009d50
        /*0824*/ 	.word	0x00000000
        /*0828*/ 	.word	0x00000058
        /*082c*/ 	.short	0x010a
        /*082e*/ 	.byte	0xff
	.zero		1


	//   ....[111]....
        /*0830*/ 	.word	0x00009db0
        /*0834*/ 	.word	0x00000000
        /*0838*/ 	.word	0x00000060
        /*083c*/ 	.short	0x010a
        /*083e*/ 	.byte	0xff
	.zero		1


	//   ....[112]....
        /*0840*/ 	.word	0x00009e10
        /*0844*/ 	.word	0x00000000
        /*0848*/ 	.word	0x00000068
        /*084c*/ 	.short	0x010a
        /*084e*/ 	.byte	0xff
	.zero		1


	//   ....[113]....
        /*0850*/ 	.word	0x00009e70
        /*0854*/ 	.word	0x00000000
        /*0858*/ 	.word	0x00000050
        /*085c*/ 	.short	0x010a
        /*085e*/ 	.byte	0xff
	.zero		1


	//   ....[114]....
        /*0860*/ 	.word	0x00009ed0
        /*0864*/ 	.word	0x00000000
        /*0868*/ 	.word	0x00000058
        /*086c*/ 	.short	0x010a
        /*086e*/ 	.byte	0xff
	.zero		1


	//   ....[115]....
        /*0870*/ 	.word	0x00009f30
        /*0874*/ 	.word	0x00000000
        /*0878*/ 	.word	0x00000060
        /*087c*/ 	.short	0x010a
        /*087e*/ 	.byte	0xff
	.zero		1


	//   ....[116]....
        /*0880*/ 	.word	0x00009f80
        /*0884*/ 	.word	0x00000000
        /*0888*/ 	.word	0x00000080
        /*088c*/ 	.short	0x010a
        /*088e*/ 	.byte	0xff
	.zero		1


	//   ....[117]....
        /*0890*/ 	.word	0x00009fe0
        /*0894*/ 	.word	0x00000000
        /*0898*/ 	.word	0x00000030
        /*089c*/ 	.short	0x010a
        /*089e*/ 	.byte	0xff
	.zero		1


	//   ....[118]....
        /*08a0*/ 	.word	0x0000a030
        /*08a4*/ 	.word	0x00000072
        /*08a8*/ 	.word	0x000000a0
        /*08ac*/ 	.short	0x010a
        /*08ae*/ 	.byte	0xff
	.zero		1


	//   ....[119]....
        /*08b0*/ 	.word	0x0000a080
        /*08b4*/ 	.word	0x00000003
        /*08b8*/ 	.word	0x00000030
        /*08bc*/ 	.short	0x010a
        /*08be*/ 	.byte	0xff
	.zero		1


	//   ....[120]....
        /*08c0*/ 	.word	0x0000a0d0
        /*08c4*/ 	.word	0x00000003
        /*08c8*/ 	.word	0x00000030
        /*08cc*/ 	.short	0x010a
        /*08ce*/ 	.byte	0xff
	.zero		1


	//   ....[121]....
        /*08d0*/ 	.word	0x0000a120
        /*08d4*/ 	.word	0x00000076
        /*08d8*/ 	.word	0x00000030
        /*08dc*/ 	.short	0x010a
        /*08de*/ 	.byte	0xff
	.zero		1


	//----- nvinfo : EIATTR_NUM_MBARRIERS
	.align		4
.L_47:
        /*08e0*/ 	.byte	0x03, 0x38
        /*08e2*/ 	.short	0x001c


	//----- nvinfo : EIATTR_EXIT_INSTR_OFFSETS
	.align		4
        /*08e4*/ 	.byte	0x04, 0x1c
        /*08e6*/ 	.short	(.L_49 - .L_48)


	//   ....[0]....
.L_48:
        /*08e8*/ 	.word	0x00002390


	//   ....[1]....
        /*08ec*/ 	.word	0x00002880


	//   ....[2]....
        /*08f0*/ 	.word	0x000028e0


	//   ....[3]....
        /*08f4*/ 	.word	0x000037e0


	//   ....[4]....
        /*08f8*/ 	.word	0x00004d20


	//   ....[5]....
        /*08fc*/ 	.word	0x00004d60


	//   ....[6]....
        /*0900*/ 	.word	0x00009620


	//   ....[7]....
        /*0904*/ 	.word	0x00009690


	//   ....[8]....
        /*0908*/ 	.word	0x000096c0


	//   ....[9]....
        /*090c*/ 	.word	0x00009730


	//----- nvinfo : EIATTR_MAX_THREADS
	.align		4
.L_49:
        /*0910*/ 	.byte	0x04, 0x05
        /*0912*/ 	.short	(.L_51 - .L_50)
.L_50:
        /*0914*/ 	.word	0x00000100
        /*0918*/ 	.word	0x00000001
        /*091c*/ 	.word	0x00000001


	//----- nvinfo : EIATTR_CRS_STACK_SIZE
	.align		4
.L_51:
        /*0920*/ 	.byte	0x04, 0x1e
        /*0922*/ 	.short	(.L_53 - .L_52)
.L_52:
        /*0924*/ 	.word	0x00000000


	//----- nvinfo : EIATTR_CBANK_PARAM_SIZE
	.align		4
.L_53:
        /*0928*/ 	.byte	0x03, 0x19
        /*092a*/ 	.short	0x0a00


	//----- nvinfo : EIATTR_PARAM_CBANK
	.align		4
        /*092c*/ 	.byte	0x04, 0x0a
        /*092e*/ 	.short	(.L_55 - .L_54)
	.align		4
.L_54:
        /*0930*/ 	.word	index@(.nv.constant0._ZN7cutlass13device_kernelINS_4gemm6kernel13GemmUniversalIN4cute5tupleIJiiiiEEENS1_10collective13CollectiveMmaINS1_41MainloopSm100TmaUmmaWarpSpecializedSparseILi3ELi2ELi2ENS5_IJNS4_1CILi1EEENSA_ILi2EEESB_EEEEENS5_IJNSA_ILi128EEESF_SF_EEENS_10bfloat16_tENS5_IJNS4_6LayoutINS5_IJiNS5_IJSC_iEEEiEEENS5_IJlNS5_IJSB_SC_EEElEEEEENSI_INS5_IJNS5_IJNS5_IJNSA_ILi8EEESC_SO_EEEiEEENS5_IJNS5_IJNSA_ILi16EEESC_NSA_ILi4EEEEEEiEEEiEEENS5_IJNS5_IJNS5_IJSF_SR_NSA_ILi2048EEEEEENSA_ILi16384EEEEEENS5_IJNS5_IJSB_NSA_ILi1024EEENSA_ILi32EEEEEElEEElEEEEEEEESH_NS5_IJlSB_lEEENS4_8TiledMMAINS4_8MMA_AtomIJNS4_27SM100_MMA_F16BF16_SS_SPARSEISH_SH_fLi128ELi128ELNS4_4UMMA5MajorE0ELS1C_0ELNS1B_7ScaleInE0ELS1D_0EEEEEENSI_INS5_IJSB_SB_SB_EEENS5_IJNSA_ILi0EEES1H_S1H_EEEEENS5_IJNS4_10UnderscoreES1K_S1K_EEEEENS4_23SM90_TMA_LOAD_MULTICASTENS4_14ComposedLayoutINS4_7SwizzleILi3ELi4ELi3EEENS4_25smem_sparse_ptr_flag_bitsILi2ELi16EEENSI_INS5_IJNS5_IJSB_SO_EEENS5_IJSC_NSA_ILi64EEEEEEEEENS5_IJNS5_IJS1H_SF_EEESL_EEEEEEEvNS4_8identityENS4_13SM90_TMA_LOADENS1O_IS1Q_NS4_18smem_ptr_flag_bitsILi16EEENSI_INS5_IJSO_S1U_EEENS5_IJS1U_SB_EEEEEEEvS21_EENS_8epilogue10collective18CollectiveEpilogueINS2A_23Sm100TmaWarpSpecializedILi4ELi2ELi32ELb1ELb0EEEJSG_NS5_IJNSI_ISF_SB_EENSI_IS11_SB_EEEEEfNS5_IJSB_llEEEfS2I_NS2A_6fusion15FusionCallbacksIS2E_NS2J_17LinearCombinationIffffLNS_15FloatRoundStyleE2EEESG_S2H_JEEENS4_5SM1004TMEM4LOAD26SM100_TMEM_LOAD_32dp32b32xES22_NS1O_INS1P_ILi2ELi5ELi2EEENS23_ILi32EEENSI_INS5_IJS11_SS_EEENS5_IJSB_S11_EEEEEEENS4_39AutoVectorizingCopyWithAssumedAlignmentILi128EEENS4_14SM90_TMA_STOREES2Y_S30_S30_EEEvvEEEEvNT_6ParamsE)
        /*0934*/ 	.short	0x0380
        /*0936*/ 	.short	0x0a00


	//----- nvinfo : EIATTR_SW_WAR
	.align		4
.L_55:
        /*0938*/ 	.byte	0x04, 0x36
        /*093a*/ 	.short	(.L_57 - .L_56)
.L_56:
        /*093c*/ 	.word	0x00000008
.L_57:


//--------------------- .nv.callgraph             --------------------------
	.section	.nv.callgraph,"",@"SHT_CUDA_CALLGRAPH"
	.align	4
	.sectionentsize	8
	.align		4
        /*0000*/ 	.word	0x00000000
	.align		4
        /*0004*/ 	.word	0xffffffff
	.align		4
        /*0008*/ 	.word	index@(_ZN7cutlass13device_kernelINS_4gemm6kernel13GemmUniversalIN4cute5tupleIJiiiiEEENS1_10collective13CollectiveMmaINS1_41MainloopSm100TmaUmmaWarpSpecializedSparseILi3ELi2ELi2ENS5_IJNS4_1CILi1EEENSA_ILi2EEESB_EEEEENS5_IJNSA_ILi128EEESF_SF_EEENS_10bfloat16_tENS5_IJNS4_6LayoutINS5_IJiNS5_IJSC_iEEEiEEENS5_IJlNS5_IJSB_SC_EEElEEEEENSI_INS5_IJNS5_IJNS5_IJNSA_ILi8EEESC_SO_EEEiEEENS5_IJNS5_IJNSA_ILi16EEESC_NSA_ILi4EEEEEEiEEEiEEENS5_IJNS5_IJNS5_IJSF_SR_NSA_ILi2048EEEEEENSA_ILi16384EEEEEENS5_IJNS5_IJSB_NSA_ILi1024EEENSA_ILi32EEEEEElEEElEEEEEEEESH_NS5_IJlSB_lEEENS4_8TiledMMAINS4_8MMA_AtomIJNS4_27SM100_MMA_F16BF16_SS_SPARSEISH_SH_fLi128ELi128ELNS4_4UMMA5MajorE0ELS1C_0ELNS1B_7ScaleInE0ELS1D_0EEEEEENSI_INS5_IJSB_SB_SB_EEENS5_IJNSA_ILi0EEES1H_S1H_EEEEENS5_IJNS4_10UnderscoreES1K_S1K_EEEEENS4_23SM90_TMA_LOAD_MULTICASTENS4_14ComposedLayoutINS4_7SwizzleILi3ELi4ELi3EEENS4_25smem_sparse_ptr_flag_bitsILi2ELi16EEENSI_INS5_IJNS5_IJSB_SO_EEENS5_IJSC_NSA_ILi64EEEEEEEEENS5_IJNS5_IJS1H_SF_EEESL_EEEEEEEvNS4_8identityENS4_13SM90_TMA_LOADENS1O_IS1Q_NS4_18smem_ptr_flag_bitsILi16EEENSI_INS5_IJSO_S1U_EEENS5_IJS1U_SB_EEEEEEEvS21_EENS_8epilogue10collective18CollectiveEpilogueINS2A_23Sm100TmaWarpSpecializedILi4ELi2ELi32ELb1ELb0EEEJSG_NS5_IJNSI_ISF_SB_EENSI_IS11_SB_EEEEEfNS5_IJSB_llEEEfS2I_NS2A_6fusion15FusionCallbacksIS2E_NS2J_17LinearCombinationIffffLNS_15FloatRoundStyleE2EEESG_S2H_JEEENS4_5SM1004TMEM4LOAD26SM100_TMEM_LOAD_32dp32b32xES22_NS1O_INS1P_ILi2ELi5ELi2EEENS23_ILi32EEENSI_INS5_IJS11_SS_EEENS5_IJSB_S11_EEEEEEENS4_39AutoVectorizingCopyWithAssumedAlignmentILi128EEENS4_14SM90_TMA_STOREES2Y_S30_S30_EEEvvEEEEvNT_6ParamsE)
	.align		4
        /*000c*/ 	.word	index@(__assertfail)
	.align		4
        /*0010*/ 	.word	0x00000000
	.align		4
        /*0014*/ 	.word	0xfffffffe
	.align		4
        /*0018*/ 	.word	0x00000000
	.align		4
        /*001c*/ 	.word	0xfffffffd
	.align		4
        /*0020*/ 	.word	0x00000000
	.align		4
        /*0024*/ 	.word	0xfffffffc


//--------------------- .nv.constant4             --------------------------
	.section	.nv.constant4,"a",@progbits
	.align	8
	.align		8
.nv.constant4:
        /*0000*/ 	.dword	__assertfail
	.align		8
        /*0008*/ 	.dword	__unnamed_1
	.align		8
        /*0010*/ 	.dword	__unnamed_2
	.align		8
        /*0018*/ 	.dword	_ZN39_INTERNAL_3fa2cb01_4_k_cu_4019c72f_33424cuda3std3__45__cpo5beginE
	.align		8
        /*0020*/ 	.dword	_ZN39_INTERNAL_3fa2cb01_4_k_cu_4019c72f_33424cuda3std3__45__cpo3endE
	.align		8
        /*0028*/ 	.dword	_ZN39_INTERNAL_3fa2cb01_4_k_cu_4019c72f_33424cuda3std3__45__cpo6cbeginE
	.align		8
        /*0030*/ 	.dword	_ZN39_INTERNAL_3fa2cb01_4_k_cu_4019c72f_33424cuda3std3__45__cpo4cendE
	.align		8
        /*0038*/ 	.dword	_ZN39_INTERNAL_3fa2cb01_4_k_cu_4019c72f_33424cuda3std3__441_GLOBAL__N__3fa2cb01_4_k_cu_4019c72f_33426ignoreE
	.align		8
        /*0040*/ 	.dword	_ZN39_INTERNAL_3fa2cb01_4_k_cu_4019c72f_33424cuda3std3__419piecewise_constructE
	.align		8
        /*0048*/ 	.dword	_ZN39_INTERNAL_3fa2cb01_4_k_cu_4019c72f_33424cuda3std3__48in_placeE
	.align		8
        /*0050*/ 	.dword	_ZN39_INTERNAL_3fa2cb01_4_k_cu_4019c72f_33424cuda3std6ranges3__45__cpo4swapE
	.align		8
        /*0058*/ 	.dword	_ZN39_INTERNAL_3fa2cb01_4_k_cu_4019c72f_33424cuda3std6ranges3__45__cpo9iter_moveE
	.align		8
        /*0060*/ 	.dword	_ZN39_INTERNAL_3fa2cb01_4_k_cu_4019c72f_33424cute7productE
	.align		8
        /*0068*/ 	.dword	_ZN39_INTERNAL_3fa2cb01_4_k_cu_4019c72f_33424cute1_E
	.align		8
        /*0070*/ 	.dword	$str$25
	.align		8
        /*0078*/ 	.dword	$str$26
	.align		8
        /*0080*/ 	.dword	$str$27
	.align		8
        /*0088*/ 	.dword	$str$28


//--------------------- .text._ZN7cutlass13device_kernelINS_4gemm6kernel13GemmUniversalIN4cute5tupleIJiiiiEEENS1_10collective13CollectiveMmaINS1_41MainloopSm100TmaUmmaWarpSpecializedSparseILi3ELi2ELi2ENS5_IJNS4_1CILi1EEENSA_ILi2EEESB_EEEEENS5_IJNSA_ILi128EEESF_SF_EEENS_10bfloat16_tENS5_IJNS4_6LayoutINS5_IJiNS5_IJSC_iEEEiEEENS5_IJlNS5_IJSB_SC_EEElEEEEENSI_INS5_IJNS5_IJNS5_IJNSA_ILi8EEESC_SO_EEEiEEENS5_IJNS5_IJNSA_ILi16EEESC_NSA_ILi4EEEEEEiEEEiEEENS5_IJNS5_IJNS5_IJSF_SR_NSA_ILi2048EEEEEENSA_ILi16384EEEEEENS5_IJNS5_IJSB_NSA_ILi1024EEENSA_ILi32EEEEEElEEElEEEEEEEESH_NS5_IJlSB_lEEENS4_8TiledMMAINS4_8MMA_AtomIJNS4_27SM100_MMA_F16BF16_SS_SPARSEISH_SH_fLi128ELi128ELNS4_4UMMA5MajorE0ELS1C_0ELNS1B_7ScaleInE0ELS1D_0EEEEEENSI_INS5_IJSB_SB_SB_EEENS5_IJNSA_ILi0EEES1H_S1H_EEEEENS5_IJNS4_10UnderscoreES1K_S1K_EEEEENS4_23SM90_TMA_LOAD_MULTICASTENS4_14ComposedLayoutINS4_7SwizzleILi3ELi4ELi3EEENS4_25smem_sparse_ptr_flag_bitsILi2ELi16EEENSI_INS5_IJNS5_IJSB_SO_EEENS5_IJSC_NSA_ILi64EEEEEEEEENS5_IJNS5_IJS1H_SF_EEESL_EEEEEEEvNS4_8identityENS4_13SM90_TMA_LOADENS1O_IS1Q_NS4_18smem_ptr_flag_bitsILi16EEENSI_INS5_IJSO_S1U_EEENS5_IJS1U_SB_EEEEEEEvS21_EENS_8epilogue10collective18CollectiveEpilogueINS2A_23Sm100TmaWarpSpecializedILi4ELi2ELi32ELb1ELb0EEEJSG_NS5_IJNSI_ISF_SB_EENSI_IS11_SB_EEEEEfNS5_IJSB_llEEEfS2I_NS2A_6fusion15FusionCallbacksIS2E_NS2J_17LinearCombinationIffffLNS_15FloatRoundStyleE2EEESG_S2H_JEEENS4_5SM1004TMEM4LOAD26SM100_TMEM_LOAD_32dp32b32xES22_NS1O_INS1P_ILi2ELi5ELi2EEENS23_ILi32EEENSI_INS5_IJS11_SS_EEENS5_IJSB_S11_EEEEEEENS4_39AutoVectorizingCopyWithAssumedAlignmentILi128EEENS4_14SM90_TMA_STOREES2Y_S30_S30_EEEvvEEEEvNT_6ParamsE --------------------------
	.section	.text._ZN7cutlass13device_kernelINS_4gemm6kernel13GemmUniversalIN4cute5tupleIJiiiiEEENS1_10collective13CollectiveMmaINS1_41MainloopSm100TmaUmmaWarpSpecializedSparseILi3ELi2ELi2ENS5_IJNS4_1CILi1EEENSA_ILi2EEESB_EEEEENS5_IJNSA_ILi128EEESF_SF_EEENS_10bfloat16_tENS5_IJNS4_6LayoutINS5_IJiNS5_IJSC_iEEEiEEENS5_IJlNS5_IJSB_SC_EEElEEEEENSI_INS5_IJNS5_IJNS5_IJNSA_ILi8EEESC_SO_EEEiEEENS5_IJNS5_IJNSA_ILi16EEESC_NSA_ILi4EEEEEEiEEEiEEENS5_IJNS5_IJNS5_IJSF_SR_NSA_ILi2048EEEEEENSA_ILi16384EEEEEENS5_IJNS5_IJSB_NSA_ILi1024EEENSA_ILi32EEEEEElEEElEEEEEEEESH_NS5_IJlSB_lEEENS4_8TiledMMAINS4_8MMA_AtomIJNS4_27SM100_MMA_F16BF16_SS_SPARSEISH_SH_fLi128ELi128ELNS4_4UMMA5MajorE0ELS1C_0ELNS1B_7ScaleInE0ELS1D_0EEEEEENSI_INS5_IJSB_SB_SB_EEENS5_IJNSA_ILi0EEES1H_S1H_EEEEENS5_IJNS4_10UnderscoreES1K_S1K_EEEEENS4_23SM90_TMA_LOAD_MULTICASTENS4_14ComposedLayoutINS4_7SwizzleILi3ELi4ELi3EEENS4_25smem_sparse_ptr_flag_bitsILi2ELi16EEENSI_INS5_IJNS5_IJSB_SO_EEENS5_IJSC_NSA_ILi64EEEEEEEEENS5_IJNS5_IJS1H_SF_EEESL_EEEEEEEvNS4_8identityENS4_13SM90_TMA_LOADENS1O_IS1Q_NS4_18smem_ptr_flag_bitsILi16EEENSI_INS5_IJSO_S1U_EEENS5_IJS1U_SB_EEEEEEEvS21_EENS_8epilogue10collective18CollectiveEpilogueINS2A_23Sm100TmaWarpSpecializedILi4ELi2ELi32ELb1ELb0EEEJSG_NS5_IJNSI_ISF_SB_EENSI_IS11_SB_EEEEEfNS5_IJSB_llEEEfS2I_NS2A_6fusion15FusionCallbacksIS2E_NS2J_17LinearCombinationIffffLNS_15FloatRoundStyleE2EEESG_S2H_JEEENS4_5SM1004TMEM4LOAD26SM100_TMEM_LOAD_32dp32b32xES22_NS1O_INS1P_ILi2ELi5ELi2EEENS23_ILi32EEENSI_INS5_IJS11_SS_EEENS5_IJSB_S11_EEEEEEENS4_39AutoVectorizingCopyWithAssumedAlignmentILi128EEENS4_14SM90_TMA_STOREES2Y_S30_S30_EEEvvEEEEvNT_6ParamsE,"ax",@progbits
	.align	128
.text._ZN7cutlass13device_kernelINS_4gemm6kernel13GemmUniversalIN4cute5tupleIJiiiiEEENS1_10collective13CollectiveMmaINS1_41MainloopSm100TmaUmmaWarpSpecializedSparseILi3ELi2ELi2ENS5_IJNS4_1CILi1EEENSA_ILi2EEESB_EEEEENS5_IJNSA_ILi128EEESF_SF_EEENS_10bfloat16_tENS5_IJNS4_6LayoutINS5_IJiNS5_IJSC_iEEEiEEENS5_IJlNS5_IJSB_SC_EEElEEEEENSI_INS5_IJNS5_IJNS5_IJNSA_ILi8EEESC_SO_EEEiEEENS5_IJNS5_IJNSA_ILi16EEESC_NSA_ILi4EEEEEEiEEEiEEENS5_IJNS5_IJNS5_IJSF_SR_NSA_ILi2048EEEEEENSA_ILi16384EEEEEENS5_IJNS5_IJSB_NSA_ILi1024EEENSA_ILi32EEEEEElEEElEEEEEEEESH_NS5_IJlSB_lEEENS4_8TiledMMAINS4_8MMA_AtomIJNS4_27SM100_MMA_F16BF16_SS_SPARSEISH_SH_fLi128ELi128ELNS4_4UMMA5MajorE0ELS1C_0ELNS1B_7ScaleInE0ELS1D_0EEEEEENSI_INS5_IJSB_SB_SB_EEENS5_IJNSA_ILi0EEES1H_S1H_EEEEENS5_IJNS4_10UnderscoreES1K_S1K_EEEEENS4_23SM90_TMA_LOAD_MULTICASTENS4_14ComposedLayoutINS4_7SwizzleILi3ELi4ELi3EEENS4_25smem_sparse_ptr_flag_bitsILi2ELi16EEENSI_INS5_IJNS5_IJSB_SO_EEENS5_IJSC_NSA_ILi64EEEEEEEEENS5_IJNS5_IJS1H_SF_EEESL_EEEEEEEvNS4_8identityENS4_13SM90_TMA_LOADENS1O_IS1Q_NS4_18smem_ptr_flag_bitsILi16EEENSI_INS5_IJSO_S1U_EEENS5_IJS1U_SB_EEEEEEEvS21_EENS_8epilogue10collective18CollectiveEpilogueINS2A_23Sm100TmaWarpSpecializedILi4ELi2ELi32ELb1ELb0EEEJSG_NS5_IJNSI_ISF_SB_EENSI_IS11_SB_EEEEEfNS5_IJSB_llEEEfS2I_NS2A_6fusion15FusionCallbacksIS2E_NS2J_17LinearCombinationIffffLNS_15FloatRoundStyleE2EEESG_S2H_JEEENS4_5SM1004TMEM4LOAD26SM100_TMEM_LOAD_32dp32b32xES22_NS1O_INS1P_ILi2ELi5ELi2EEENS23_ILi32EEENSI_INS5_IJS11_SS_EEENS5_IJSB_S11_EEEEEEENS4_39AutoVectorizingCopyWithAssumedAlignmentILi128EEENS4_14SM90_TMA_STOREES2Y_S30_S30_EEEvvEEEEvNT_6ParamsE:
        .type           _ZN7cutlass13device_kernelINS_4gemm6kernel13GemmUniversalIN4cute5tupleIJiiiiEEENS1_10collective13CollectiveMmaINS1_41MainloopSm100TmaUmmaWarpSpecializedSparseILi3ELi2ELi2ENS5_IJNS4_1CILi1EEENSA_ILi2EEESB_EEEEENS5_IJNSA_ILi128EEESF_SF_EEENS_10bfloat16_tENS5_IJNS4_6LayoutINS5_IJiNS5_IJSC_iEEEiEEENS5_IJlNS5_IJSB_SC_EEElEEEEENSI_INS5_IJNS5_IJNS5_IJNSA_ILi8EEESC_SO_EEEiEEENS5_IJNS5_IJNSA_ILi16EEESC_NSA_ILi4EEEEEEiEEEiEEENS5_IJNS5_IJNS5_IJSF_SR_NSA_ILi2048EEEEEENSA_ILi16384EEEEEENS5_IJNS5_IJSB_NSA_ILi1024EEENSA_ILi32EEEEEElEEElEEEEEEEESH_NS5_IJlSB_lEEENS4_8TiledMMAINS4_8MMA_AtomIJNS4_27SM100_MMA_F16BF16_SS_SPARSEISH_SH_fLi128ELi128ELNS4_4UMMA5MajorE0ELS1C_0ELNS1B_7ScaleInE0ELS1D_0EEEEEENSI_INS5_IJSB_SB_SB_EEENS5_IJNSA_ILi0EEES1H_S1H_EEEEENS5_IJNS4_10UnderscoreES1K_S1K_EEEEENS4_23SM90_TMA_LOAD_MULTICASTENS4_14ComposedLayoutINS4_7SwizzleILi3ELi4ELi3EEENS4_25smem_sparse_ptr_flag_bitsILi2ELi16EEENSI_INS5_IJNS5_IJSB_SO_EEENS5_IJSC_NSA_ILi64EEEEEEEEENS5_IJNS5_IJS1H_SF_EEESL_EEEEEEEvNS4_8identityENS4_13SM90_TMA_LOADENS1O_IS1Q_NS4_18smem_ptr_flag_bitsILi16EEENSI_INS5_IJSO_S1U_EEENS5_IJS1U_SB_EEEEEEEvS21_EENS_8epilogue10collective18CollectiveEpilogueINS2A_23Sm100TmaWarpSpecializedILi4ELi2ELi32ELb1ELb0EEEJSG_NS5_IJNSI_ISF_SB_EENSI_IS11_SB_EEEEEfNS5_IJSB_llEEEfS2I_NS2A_6fusion15FusionCallbacksIS2E_NS2J_17LinearCombinationIffffLNS_15FloatRoundStyleE2EEESG_S2H_JEEENS4_5SM1004TMEM4LOAD26SM100_TMEM_LOAD_32dp32b32xES22_NS1O_INS1P_ILi2ELi5ELi2EEENS23_ILi32EEENSI_INS5_IJS11_SS_EEENS5_IJSB_S11_EEEEEEENS4_39AutoVectorizingCopyWithAssumedAlignmentILi128EEENS4_14SM90_TMA_STOREES2Y_S30_S30_EEEvvEEEEvNT_6ParamsE,@function
        .size           _ZN7cutlass13device_kernelINS_4gemm6kernel13GemmUniversalIN4cute5tupleIJiiiiEEENS1_10collective13CollectiveMmaINS1_41MainloopSm100TmaUmmaWarpSpecializedSparseILi3ELi2ELi2ENS5_IJNS4_1CILi1EEENSA_ILi2EEESB_EEEEENS5_IJNSA_ILi128EEESF_SF_EEENS_10bfloat16_tENS5_IJNS4_6LayoutINS5_IJiNS5_IJSC_iEEEiEEENS5_IJlNS5_IJSB_SC_EEElEEEEENSI_INS5_IJNS5_IJNS5_IJNSA_ILi8EEESC_SO_EEEiEEENS5_IJNS5_IJNSA_ILi16EEESC_NSA_ILi4EEEEEEiEEEiEEENS5_IJNS5_IJNS5_IJSF_SR_NSA_ILi2048EEEEEENSA_ILi16384EEEEEENS5_IJNS5_IJSB_NSA_ILi1024EEENSA_ILi32EEEEEElEEElEEEEEEEESH_NS5_IJlSB_lEEENS4_8TiledMMAINS4_8MMA_AtomIJNS4_27SM100_MMA_F16BF16_SS_SPARSEISH_SH_fLi128ELi128ELNS4_4UMMA5MajorE0ELS1C_0ELNS1B_7ScaleInE0ELS1D_0EEEEEENSI_INS5_IJSB_SB_SB_EEENS5_IJNSA_ILi0EEES1H_S1H_EEEEENS5_IJNS4_10UnderscoreES1K_S1K_EEEEENS4_23SM90_TMA_LOAD_MULTICASTENS4_14ComposedLayoutINS4_7SwizzleILi3ELi4ELi3EEENS4_25smem_sparse_ptr_flag_bitsILi2ELi16EEENSI_INS5_IJNS5_IJSB_SO_EEENS5_IJSC_NSA_ILi64EEEEEEEEENS5_IJNS5_IJS1H_SF_EEESL_EEEEEEEvNS4_8identityENS4_13SM90_TMA_LOADENS1O_IS1Q_NS4_18smem_ptr_flag_bitsILi16EEENSI_INS5_IJSO_S1U_EEENS5_IJS1U_SB_EEEEEEEvS21_EENS_8epilogue10collective18CollectiveEpilogueINS2A_23Sm100TmaWarpSpecializedILi4ELi2ELi32ELb1ELb0EEEJSG_NS5_IJNSI_ISF_SB_EENSI_IS11_SB_EEEEEfNS5_IJSB_llEEEfS2I_NS2A_6fusion15FusionCallbacksIS2E_NS2J_17LinearCombinationIffffLNS_15FloatRoundStyleE2EEESG_S2H_JEEENS4_5SM1004TMEM4LOAD26SM100_TMEM_LOAD_32dp32b32xES22_NS1O_INS1P_ILi2ELi5ELi2EEENS23_ILi32EEENSI_INS5_IJS11_SS_EEENS5_IJSB_S11_EEEEEEENS4_39AutoVectorizingCopyWithAssumedAlignmentILi128EEENS4_14SM90_TMA_STOREES2Y_S30_S30_EEEvvEEEEvNT_6ParamsE,(.L_x_163 - _ZN7cutlass13device_kernelINS_4gemm6kernel13GemmUniversalIN4cute5tupleIJiiiiEEENS1_10collective13CollectiveMmaINS1_41MainloopSm100TmaUmmaWarpSpecializedSparseILi3ELi2ELi2ENS5_IJNS4_1CILi1EEENSA_ILi2EEESB_EEEEENS5_IJNSA_ILi128EEESF_SF_EEENS_10bfloat16_tENS5_IJNS4_6LayoutINS5_IJiNS5_IJSC_iEEEiEEENS5_IJlNS5_IJSB_SC_EEElEEEEENSI_INS5_IJNS5_IJNS5_IJNSA_ILi8EEESC_SO_EEEiEEENS5_IJNS5_IJNSA_ILi16EEESC_NSA_ILi4EEEEEEiEEEiEEENS5_IJNS5_IJNS5_IJSF_SR_NSA_ILi2048EEEEEENSA_ILi16384EEEEEENS5_IJNS5_IJSB_NSA_ILi1024EEENSA_ILi32EEEEEElEEElEEEEEEEESH_NS5_IJlSB_lEEENS4_8TiledMMAINS4_8MMA_AtomIJNS4_27SM100_MMA_F16BF16_SS_SPARSEISH_SH_fLi128ELi128ELNS4_4UMMA5MajorE0ELS1C_0ELNS1B_7ScaleInE0ELS1D_0EEEEEENSI_INS5_IJSB_SB_SB_EEENS5_IJNSA_ILi0EEES1H_S1H_EEEEENS5_IJNS4_10UnderscoreES1K_S1K_EEEEENS4_23SM90_TMA_LOAD_MULTICASTENS4_14ComposedLayoutINS4_7SwizzleILi3ELi4ELi3EEENS4_25smem_sparse_ptr_flag_bitsILi2ELi16EEENSI_INS5_IJNS5_IJSB_SO_EEENS5_IJSC_NSA_ILi64EEEEEEEEENS5_IJNS5_IJS1H_SF_EEESL_EEEEEEEvNS4_8identityENS4_13SM90_TMA_LOADENS1O_IS1Q_NS4_18smem_ptr_flag_bitsILi16EEENSI_INS5_IJSO_S1U_EEENS5_IJS1U_SB_EEEEEEEvS21_EENS_8epilogue10collective18CollectiveEpilogueINS2A_23Sm100TmaWarpSpecializedILi4ELi2ELi32ELb1ELb0EEEJSG_NS5_IJNSI_ISF_SB_EENSI_IS11_SB_EEEEEfNS5_IJSB_llEEEfS2I_NS2A_6fusion15FusionCallbacksIS2E_NS2J_17LinearCombinationIffffLNS_15FloatRoundStyleE2EEESG_S2H_JEEENS4_5SM1004TMEM4LOAD26SM100_TMEM_LOAD_32dp32b32xES22_NS1O_INS1P_ILi2ELi5ELi2EEENS23_ILi32EEENSI_INS5_IJS11_SS_EEENS5_IJSB_S11_EEEEEEENS4_39AutoVectorizingCopyWithAssumedAlignmentILi128EEENS4_14SM90_TMA_STOREES2Y_S30_S30_EEEvvEEEEvNT_6ParamsE)
        .other          _ZN7cutlass13device_kernelINS_4gemm6kernel13GemmUniversalIN4cute5tupleIJiiiiEEENS1_10collective13CollectiveMmaINS1_41MainloopSm100TmaUmmaWarpSpecializedSparseILi3ELi2ELi2ENS5_IJNS4_1CILi1EEENSA_ILi2EEESB_EEEEENS5_IJNSA_ILi128EEESF_SF_EEENS_10bfloat16_tENS5_IJNS4_6LayoutINS5_IJiNS5_IJSC_iEEEiEEENS5_IJlNS5_IJSB_SC_EEElEEEEENSI_INS5_IJNS5_IJNS5_IJNSA_ILi8EEESC_SO_EEEiEEENS5_IJNS5_IJNSA_ILi16EEESC_NSA_ILi4EEEEEEiEEEiEEENS5_IJNS5_IJNS5_IJSF_SR_NSA_ILi2048EEEEEENSA_ILi16384EEEEEENS5_IJNS5_IJSB_NSA_ILi1024EEENSA_ILi32EEEEEElEEElEEEEEEEESH_NS5_IJlSB_lEEENS4_8TiledMMAINS4_8MMA_AtomIJNS4_27SM100_MMA_F16BF16_SS_SPARSEISH_SH_fLi128ELi128ELNS4_4UMMA5MajorE0ELS1C_0ELNS1B_7ScaleInE0ELS1D_0EEEEEENSI_INS5_IJSB_SB_SB_EEENS5_IJNSA_ILi0EEES1H_S1H_EEEEENS5_IJNS4_10UnderscoreES1K_S1K_EEEEENS4_23SM90_TMA_LOAD_MULTICASTENS4_14ComposedLayoutINS4_7SwizzleILi3ELi4ELi3EEENS4_25smem_sparse_ptr_flag_bitsILi2ELi16EEENSI_INS5_IJNS5_IJSB_SO_EEENS5_IJSC_NSA_ILi64EEEEEEEEENS5_IJNS5_IJS1H_SF_EEESL_EEEEEEEvNS4_8identityENS4_13SM90_TMA_LOADENS1O_IS1Q_NS4_18smem_ptr_flag_bitsILi16EEENSI_INS5_IJSO_S1U_EEENS5_IJS1U_SB_EEEEEEEvS21_EENS_8epilogue10collective18CollectiveEpilogueINS2A_23Sm100TmaWarpSpecializedILi4ELi2ELi32ELb1ELb0EEEJSG_NS5_IJNSI_ISF_SB_EENSI_IS11_SB_EEEEEfNS5_IJSB_llEEEfS2I_NS2A_6fusion15FusionCallbacksIS2E_NS2J_17LinearCombinationIffffLNS_15FloatRoundStyleE2EEESG_S2H_JEEENS4_5SM1004TMEM4LOAD26SM100_TMEM_LOAD_32dp32b32xES22_NS1O_INS1P_ILi2ELi5ELi2EEENS23_ILi32EEENSI_INS5_IJS11_SS_EEENS5_IJSB_S11_EEEEEEENS4_39AutoVectorizingCopyWithAssumedAlignmentILi128EEENS4_14SM90_TMA_STOREES2Y_S30_S30_EEEvvEEEEvNT_6ParamsE,@"STO_CUDA_ENTRY STV_DEFAULT"
_ZN7cutlass13device_kernelINS_4gemm6kernel13GemmUniversalIN4cute5tupleIJiiiiEEENS1_10collective13CollectiveMmaINS1_41MainloopSm100TmaUmmaWarpSpecializedSparseILi3ELi2ELi2ENS5_IJNS4_1CILi1EEENSA_ILi2EEESB_EEEEENS5_IJNSA_ILi128EEESF_SF_EEENS_10bfloat16_tENS5_IJNS4_6LayoutINS5_IJiNS5_IJSC_iEEEiEEENS5_IJlNS5_IJSB_SC_EEElEEEEENSI_INS5_IJNS5_IJNS5_IJNSA_ILi8EEESC_SO_EEEiEEENS5_IJNS5_IJNSA_ILi16EEESC_NSA_ILi4EEEEEEiEEEiEEENS5_IJNS5_IJNS5_IJSF_SR_NSA_ILi2048EEEEEENSA_ILi16384EEEEEENS5_IJNS5_IJSB_NSA_ILi1024EEENSA_ILi32EEEEEElEEElEEEEEEEESH_NS5_IJlSB_lEEENS4_8TiledMMAINS4_8MMA_AtomIJNS4_27SM100_MMA_F16BF16_SS_SPARSEISH_SH_fLi128ELi128ELNS4_4UMMA5MajorE0ELS1C_0ELNS1B_7ScaleInE0ELS1D_0EEEEEENSI_INS5_IJSB_SB_SB_EEENS5_IJNSA_ILi0EEES1H_S1H_EEEEENS5_IJNS4_10UnderscoreES1K_S1K_EEEEENS4_23SM90_TMA_LOAD_MULTICASTENS4_14ComposedLayoutINS4_7SwizzleILi3ELi4ELi3EEENS4_25smem_sparse_ptr_flag_bitsILi2ELi16EEENSI_INS5_IJNS5_IJSB_SO_EEENS5_IJSC_NSA_ILi64EEEEEEEEENS5_IJNS5_IJS1H_SF_EEESL_EEEEEEEvNS4_8identityENS4_13SM90_TMA_LOADENS1O_IS1Q_NS4_18smem_ptr_flag_bitsILi16EEENSI_INS5_IJSO_S1U_EEENS5_IJS1U_SB_EEEEEEEvS21_EENS_8epilogue10collective18CollectiveEpilogueINS2A_23Sm100TmaWarpSpecializedILi4ELi2ELi32ELb1ELb0EEEJSG_NS5_IJNSI_ISF_SB_EENSI_IS11_SB_EEEEEfNS5_IJSB_llEEEfS2I_NS2A_6fusion15FusionCallbacksIS2E_NS2J_17LinearCombinationIffffLNS_15FloatRoundStyleE2EEESG_S2H_JEEENS4_5SM1004TMEM4LOAD26SM100_TMEM_LOAD_32dp32b32xES22_NS1O_INS1P_ILi2ELi5ELi2EEENS23_ILi32EEENSI_INS5_IJS11_SS_EEENS5_IJSB_S11_EEEEEEENS4_39AutoVectorizingCopyWithAssumedAlignmentILi128EEENS4_14SM90_TMA_STOREES2Y_S30_S30_EEEvvEEEEvNT_6ParamsE:
[----:B------:R-:W1:Y:S01]  /*0000*/  LDC R1, c[0x0][0x37c] ;  /* 0x0000df00ff017b82 */ /* 0x000e620000000800 */
[----:B------:R-:W2:Y:S01]  /*0010*/  S2R R107, SR_TID.X ;  /* 0x00000000006b7919 */ /* 0x000ea20000002100 */
[----:B------:R-:W3:Y:S01]  /*0020*/  LDCU.64 UR6, c[0x0][0xa90] ;  /* 0x00015200ff0677ac */ /* 0x000ee20008000a00 */
[----:B------:R-:W-:Y:S01]  /*0030*/  PRMT R93, RZ, 0x7610, R93 ;  /* 0x00007610ff5d7816 */ /* 0x000fe2000000005d */
[----:B------:R-:W4:Y:S01]  /*0040*/  LDCU.64 UR38, c[0x0][0x358] ;  /* 0x00006b00ff2677ac */ /* 0x000f220008000a00 */
[----:B------:R-:W-:Y:S02]  /*0050*/  ELECT P4, URZ, PT ;  /* 0x0000000000ff782f */ /* 0x000fe40003880000 */
[----:B---3--:R-:W-:-:S04]  /*0060*/  ISETP.NE.U32.AND P0, PT, RZ, UR6, PT ;  /* 0x00000006ff007c0c */ /* 0x008fc8000bf05070 */
[----:B------:R-:W-:Y:S02]  /*0070*/  ISETP.NE.AND.EX P1, PT, RZ, UR7, PT, P0 ;  /* 0x00000007ff007c0c */ /* 0x000fe4000bf25300 */
[----:B--2---:R-:W-:-:S05]  /*0080*/  SHF.R.U32.HI R98, RZ, 0x5, R107 ;  /* 0x00000005ff627819 */ /* 0x004fca000001166b */
[----:B------:R-:W2:Y:S02]  /*0090*/  SHFL.IDX PT, R0, R98, RZ, 0x1f ;  /* 0x00001fff62007589 */ /* 0x000ea400000e0000 */
[----:B--2---:R-:W-:-:S04]  /*00a0*/  R2UR UR8, R0 ;  /* 0x00000000000872ca */ /* 0x004fc800000e0000 */
[----:B-1--4-:R-:W-:Y:S05]  /*00b0*/  @P1 BRA `(.L_x_0) ;  /* 0x00000000002c1947 */ /* 0x012fea0003800000 */
[----:B------:R-:W1:Y:S02]  /*00c0*/  LDCU.64 UR4, c[0x0][0xa88] ;  /* 0x00015100ff0477ac */ /* 0x000e640008000a00 */
[----:B-1----:R-:W-:-:S04]  /*00d0*/  UISETP.NE.U32.AND UP0, UPT, UR4, URZ, UPT ;  /* 0x000000ff0400728c */ /* 0x002fc8000bf05070 */
[----:B------:R-:W-:-:S09]  /*00e0*/  UISETP.NE.AND.EX UP0, UPT, UR5, URZ, UPT, UP0 ;  /* 0x000000ff0500728c */ /* 0x000fd2000bf05300 */
[----:B------:R-:W-:Y:S05]  /*00f0*/  BRA.U !UP0, `(.L_x_1) ;  /* 0x0000000108107547 */ /* 0x000fea000b800000 */
[----:B------:R-:W1:Y:S02]  /*0100*/  LDC.64 R2, c[0x0][0xa88] ;  /* 0x0002a200ff027b82 */ /* 0x000e640000000a00 */
[----:B-1----:R1:W5:Y:S01]  /*0110*/  LDG.E R49, desc[UR38][R2.64] ;  /* 0x0000002602317981 */ /* 0x002362000c1e1900 */
[----:B------:R-:W-:Y:S01]  /*0120*/  HFMA2 R93, -RZ, RZ, 0, 5.9604644775390625e-08 ;  /* 0x00000001ff5d7431 */ /* 0x000fe200000001ff */
[----:B------:R-:W-:Y:S05]  /*0130*/  BRA `(.L_x_0) ;  /* 0x00000000000c7947 */ /* 0x000fea0003800000 */
.L_x_1:
[----:B------:R-:W1:Y:S01]  /*0140*/  LDCU UR4, c[0x0][0xa80] ;  /* 0x00015000ff0477ac */ /* 0x000e620008000800 */
[----:B------:R-:W-:Y:S01]  /*0150*/  HFMA2 R93, -RZ, RZ, 0, 5.9604644775390625e-08 ;  /* 0x00000001ff5d7431 */ /* 0x000fe200000001ff */
[----:B-1----:R-:W-:-:S07]  /*0160*/  MOV R49, UR4 ;  /* 0x0000000400317c02 */ /* 0x002fce0008000f00 */
.L_x_0:
[----:B------:R-:W2:Y:S02]  /*0170*/  LDCU.64 UR4, c[0x0][0xab0] ;  /* 0x00015600ff0477ac */ /* 0x000ea40008000a00 */
[----:B--2---:R-:W-:-:S04]  /*0180*/  UISETP.NE.U32.AND UP0, UPT, UR4, URZ, UPT ;  /* 0x000000ff0400728c */ /* 0x004fc8000bf05070 */
[----:B------:R-:W-:-:S09]  /*0190*/  UISETP.NE.AND.EX UP0, UPT, UR5, URZ, UPT, UP0 ;  /* 0x000000ff0500728c */ /* 0x000fd2000bf05300 */
[----:B------:R-:W-:Y:S05]  /*01a0*/  BRA.U UP0, `(.L_x_2) ;  /* 0x0000000100247547 */ /* 0x000fea000b800000 */
[----:B------:R-:W2:Y:S02]  /*01b0*/  LDCU.64 UR4, c[0x0][0xaa8] ;  /* 0x00015500ff0477ac */ /* 0x000ea40008000a00 */
[----:B--2---:R-:W-:-:S04]  /*01c0*/  UISETP.NE.U32.AND UP0, UPT, UR4, URZ, UPT ;  /* 0x000000ff0400728c */ /* 0x004fc8000bf05070 */
[----:B------:R-:W-:-:S09]  /*01d0*/  UISETP.NE.AND.EX UP0, UPT, UR5, URZ, UPT, UP0 ;  /* 0x000000ff0500728c */ /* 0x000fd2000bf05300 */
[----:B------:R-:W-:Y:S05]  /*01e0*/  BRA.U !UP0, `(.L_x_3) ;  /* 0x00000001080c7547 */ /* 0x000fea000b800000 */
[----:B------:R-:W2:Y:S02]  /*01f0*/  LDC.64 R46, c[0x0][0xaa8] ;  /* 0x0002aa00ff2e7b82 */ /* 0x000ea40000000a00 */
[----:B--2---:R2:W5:Y:S01]  /*0200*/  LDG.E R46, desc[UR38][R46.64] ;  /* 0x000000262e2e7981 */ /* 0x004562000c1e1900 */
[----:B------:R-:W-:Y:S05]  /*0210*/  BRA `(.L_x_2) ;  /* 0x0000000000087947 */ /* 0x000fea0003800000 */
.L_x_3:
[----:B------:R-:W2:Y:S02]  /*0220*/  LDCU UR4, c[0x0][0xaa0] ;  /* 0x00015400ff0477ac */ /* 0x000ea40008000800 */
[----:B--2---:R-:W-:Y:S02]  /*0230*/  MOV R46, UR4 ;  /* 0x00000004002e7c02 */ /* 0x004fe40008000f00 */
.L_x_2:
[----:B------:R-:W-:Y:S01]  /*0240*/  IMAD.U32 R0, RZ, RZ, UR8 ;  /* 0x00000008ff007e24 */ /* 0x000fe2000f8e00ff */
[----:B------:R-:W-:Y:S04]  /*0250*/  BSSY.RECONVERGENT B0, `(.L_x_4) ;  /* 0x000000f000007945 */ /* 0x000fe80003800200 */
[C---:B------:R-:W-:Y:S02]  /*0260*/  ISETP.NE.OR P2, PT, R0.reuse, 0x1, !P4 ;  /* 0x000000010000780c */ /* 0x040fe40006745670 */
[----:B------:R-:W-:-:S11]  /*0270*/  ISETP.NE.OR P1, PT, R0, 0x3, !P4 ;  /* 0x000000030000780c */ /* 0x000fd60006725670 */
[----:B------:R-:W-:Y:S05]  /*0280*/  @P2 BRA `(.L_x_5) ;  /* 0x00000000002c2947 */ /* 0x000fea0003800000 */
[----:B------:R-:W3:Y:S02]  /*0290*/  LDCU.64 UR4, c[0x0][0x348] ;  /* 0x00006900ff0477ac */ /* 0x000ee40008000a00 */
[----:B---3--:R-:W-:Y:S02]  /*02a0*/  UIADD3 UR12, UP2, UPT, UR4, 0x80, URZ ;  /* 0x00000080040c7890 */ /* 0x008fe4000ff5e0ff */
[----:B------:R-:W-:Y:S02]  /*02b0*/  UIADD3 UR10, UP1, UPT, UR4, 0x280, URZ ;  /* 0x00000280040a7890 */ /* 0x000fe4000ff3e0ff */
[----:B------:R-:W-:Y:S02]  /*02c0*/  UIADD3 UR4, UP0, UPT, UR4, 0x180, URZ ;  /* 0x0000018004047890 */ /* 0x000fe4000ff1e0ff */
[----:B------:R-:W-:Y:S02]  /*02d0*/  UIADD3.X UR13, UPT, UPT, URZ, UR5, URZ, UP2, !UPT ;  /* 0x00000005ff0d7290 */ /* 0x000fe400097fe4ff */
[----:B------:R-:W-:-:S02]  /*02e0*/  UIADD3.X UR11, UPT, UPT, URZ, UR5, URZ, UP1, !UPT ;  /* 0x00000005ff0b7290 */ /* 0x000fc40008ffe4ff */
[----:B------:R-:W-:-:S05]  /*02f0*/  UIADD3.X UR5, UPT, UPT, URZ, UR5, URZ, UP0, !UPT ;  /* 0x00000005ff057290 */ /* 0x000fca00087fe4ff */
[----:B------:R3:W-:Y:S02]  /*0300*/  UTMACCTL.PF [UR12] ;  /* 0x000000000c0079b9 */ /* 0x0007e40008040000 */
[----:B------:R3:W-:Y:S02]  /*0310*/  UTMACCTL.PF [UR10] ;  /* 0x000000000a0079b9 */ /* 0x0007e40008040000 */
[----:B------:R3:W-:Y:S02]  /*0320*/  UTMACCTL.PF [UR4] ;  /* 0x00000000040079b9 */ /* 0x0007e40008040000 */
[----:B---3--:R-:W-:Y:S01]  /*0330*/  NOP ;  /* 0x0000000000007918 */ /* 0x008fe20000000000 */
.L_x_5:
[----:B------:R-:W-:Y:S05]  /*0340*/  BSYNC.RECONVERGENT B0 ;  /* 0x0000000000007941 */ /* 0x000fea0003800200 */
.L_x_4:
[----:B------:R-:W-:Y:S04]  /*0350*/  BSSY.RECONVERGENT B0, `(.L_x_6) ;  /* 0x000000a000007945 */ /* 0x000fe80003800200 */
[----:B------:R-:W-:Y:S05]  /*0360*/  @P1 BRA `(.L_x_7) ;  /* 0x0000000000201947 */ /* 0x000fea0003800000 */
[----:B------:R-:W3:Y:S02]  /*0370*/  LDCU.64 UR4, c[0x0][0x348] ;  /* 0x00006900ff0477ac */ /* 0x000ee40008000a00 */
[----:B---3--:R-:W-:Y:S02]  /*0380*/  UIADD3 UR10, UP1, UPT, UR4, 0x780, URZ ;  /* 0x00000780040a7890 */ /* 0x008fe4000ff3e0ff */
[----:B------:R-:W-:Y:S02]  /*0390*/  UIADD3 UR4, UP0, UPT, UR4, 0x880, URZ ;  /* 0x0000088004047890 */ /* 0x000fe4000ff1e0ff */
[----:B------:R-:W-:Y:S02]  /*03a0*/  UIADD3.X UR11, UPT, UPT, URZ, UR5, URZ, UP1, !UPT ;  /* 0x00000005ff0b7290 */ /* 0x000fe40008ffe4ff */
[----:B------:R-:W-:-:S07]  /*03b0*/  UIADD3.X UR5, UPT, UPT, URZ, UR5, URZ, UP0, !UPT ;  /* 0x00000005ff057290 */ /* 0x000fce00087fe4ff */
[----:B------:R3:W-:Y:S02]  /*03c0*/  UTMACCTL.PF [UR10] ;  /* 0x000000000a0079b9 */ /* 0x0007e40008040000 */
[----:B------:R3:W-:Y:S02]  /*03d0*/  UTMACCTL.PF [UR4] ;  /* 0x00000000040079b9 */ /* 0x0007e40008040000 */
[----:B---3--:R-:W-:Y:S01]  /*03e0*/  NOP ;  /* 0x0000000000007918 */ /* 0x008fe20000000000 */
.L_x_7:
[----:B------:R-:W-:Y:S05]  /*03f0*/  BSYNC.RECONVERGENT B0 ;  /* 0x0000000000007941 */ /* 0x000fea0003800200 */
.L_x_6:
[----:B------:R-:W3:Y:S01]  /*0400*/  LDCU.64 UR4, c[0x0][0xa88] ;  /* 0x00015100ff0477ac */ /* 0x000ee20008000a00 */
[----:B------:R-:W-:Y:S01]  /*0410*/  ISETP.NE.AND.EX P0, PT, RZ, UR7, PT, P0 ;  /* 0x00000007ff007c0c */ /* 0x000fe2000bf05300 */
[----:B------:R-:W-:Y:S01]  /*0420*/  UPLOP3.LUT UP5, UPT, UPT, UPT, UPT, 0x80, 0x8 ;  /* 0x000000000008789c */ /* 0x000fe20003faf070 */
[----:B---3--:R-:W-:-:S04]  /*0430*/  ISETP.NE.U32.AND P1, PT, RZ, UR4, PT ;  /* 0x00000004ff007c0c */ /* 0x008fc8000bf25070 */
[----:B------:R-:W-:-:S13]  /*0440*/  ISETP.NE.AND.EX P1, PT, RZ, UR5, PT, P1 ;  /* 0x00000005ff007c0c */ /* 0x000fda000bf25310 */
[----:B------:R-:W-:Y:S05]  /*0450*/  @P1 BRA P0, `(.L_x_8) ;  /* 0x0000000000281947 */ /* 0x000fea0000000000 */
[----:B------:R-:W-:Y:S01]  /*0460*/  UISETP.NE.U32.AND UP1, UPT, UR6, URZ, UPT ;  /* 0x000000ff0600728c */ /* 0x000fe2000bf25070 */
[----:B-----5:R-:W-:Y:S01]  /*0470*/  FSETP.NEU.AND P0, PT, R49, RZ, PT ;  /* 0x000000ff3100720b */ /* 0x020fe20003f0d000 */
[----:B------:R-:W-:Y:S02]  /*0480*/  UISETP.NE.U32.AND UP0, UPT, UR4, URZ, UPT ;  /* 0x000000ff0400728c */ /* 0x000fe4000bf05070 */
[----:B------:R-:W-:Y:S02]  /*0490*/  UISETP.NE.AND.EX UP1, UPT, UR7, URZ, UPT, UP1 ;  /* 0x000000ff0700728c */ /* 0x000fe4000bf25310 */
[----:B------:R-:W-:-:S04]  /*04a0*/  UISETP.NE.AND.EX UP0, UPT, UR5, URZ, UPT, UP0 ;  /* 0x000000ff0500728c */ /* 0x000fc8000bf05300 */
[----:B------:R-:W-:-:S04]  /*04b0*/  USEL UR4, URZ, 0xffffffff, UP0 ;  /* 0xffffffffff047887 */ /* 0x000fc80008000000 */
[----:B------:R-:W-:Y:S01]  /*04c0*/  VOTEU.ANY UP0, P0 ;  /* 0x0000000000ff7886 */ /* 0x000fe20000000100 */
[----:B------:R-:W-:-:S04]  /*04d0*/  @!UP1 USEL UR4, URZ, 0xffffffff, UP0 ;  /* 0xffffffffff049887 */ /* 0x000fc80008000000 */
[----:B------:R-:W-:-:S04]  /*04e0*/  ULOP3.LUT UR4, UR4, 0x1, URZ, 0xc0, !UPT ;  /* 0x0000000104047892 */ /* 0x000fc8000f8ec0ff */
[----:B------:R-:W-:-:S11]  /*04f0*/  UISETP.NE.U32.AND UP5, UPT, UR4, 0x1, UPT ;  /* 0x000000010400788c */ /* 0x000fd6000bfa5070 */
.L_x_8:
[----:B-1----:R-:W1:Y:S01]  /*0500*/  SHFL.IDX PT, R2, R98, RZ, 0x1f ;  /* 0x00001fff62027589 */ /* 0x002e6200000e0000 */
[----:B------:R-:W-:Y:S01]  /*0510*/  UISETP.EQ.AND UP0, UPT, UR8, 0x3, UP5 ;  /* 0x000000030800788c */ /* 0x000fe2000af02270 */
[----:B-1----:R-:W-:-:S13]  /*0520*/  ISETP.NE.AND P0, PT, R2, RZ, PT ;  /* 0x000000ff0200720c */ /* 0x002fda0003f05270 */
[----:B------:R-:W-:Y:S05]  /*0530*/  @P0 BRA `(.L_x_9) ;  /* 0x0000000000500947 */ /* 0x000fea0003800000 */
[----:B------:R-:W1:Y:S01]  /*0540*/  S2UR UR6, SR_CgaCtaId ;  /* 0x00000000000679c3 */ /* 0x000e620000008800 */
[----:B------:R-:W-:Y:S01]  /*0550*/  UMOV UR7, 0x400 ;  /* 0x0000040000077882 */ /* 0x000fe20000000000 */
[----:B------:R-:W-:Y:S01]  /*0560*/  UMOV UR5, 0x1 ;  /* 0x0000000100057882 */ /* 0x000fe20000000000 */
[----:B------:R-:W-:Y:S01]  /*0570*/  UMOV UR4, 0x2 ;  /* 0x0000000200047882 */ /* 0x000fe20000000000 */
[----:B------:R-:W-:-:S04]  /*0580*/  UIADD3 UR10, UPT, UPT, -UR5, 0x100000, URZ ;  /* 0x00100000050a7890 */ /* 0x000fc8000fffe1ff */
[----:B------:R-:W-:Y:S02]  /*0590*/  USHF.L.U32 UR11, UR10, 0xb, URZ ;  /* 0x0000000b0a0b7899 */ /* 0x000fe400080006ff */
[----:B------:R-:W-:Y:S02]  /*05a0*/  USHF.L.U32 UR10, UR10, 0x1, URZ ;  /* 0x000000010a0a7899 */ /* 0x000fe400080006ff */
[----:B------:R-:W-:-:S04]  /*05b0*/  UIADD3 UR4, UPT, UPT, -UR4, 0x100000, URZ ;  /* 0x0010000004047890 */ /* 0x000fc8000fffe1ff */
[----:B------:R-:W-:Y:S02]  /*05c0*/  USHF.L.U32 UR5, UR4, 0xb, URZ ;  /* 0x0000000b04057899 */ /* 0x000fe400080006ff */
[----:B------:R-:W-:Y:S01]  /*05d0*/  USHF.L.U32 UR4, UR4, 0x1, URZ ;  /* 0x0000000104047899 */ /* 0x000fe200080006ff */
[----:B------:R-:W-:Y:S01]  /*05e0*/  ELECT P0, URZ, PT ;  /* 0x0000000000ff782f */ /* 0x000fe20003800000 */
[----:B-1----:R-:W-:Y:S01]  /*05f0*/  ULEA UR6, UR6, UR7, 0x18 ;  /* 0x0000000706067291 */ /* 0x002fe2000f8ec0ff */
[----:B------:R-:W1:Y:S11]  /*0600*/  FENCE.VIEW.ASYNC.S ;  /* 0x00000000000073c6 */ /* 0x000e760000000000 */
[----:B-1----:R1:W3:Y:S01]  /*0610*/  SYNCS.EXCH.64 URZ, [UR6], UR10 ;  /* 0x0000000a06ff75b2 */ /* 0x0022e20008000100 */
[----:B------:R1:W4:Y:S01]  /*0620*/  SYNCS.EXCH.64 URZ, [UR6+0x18], UR4 ;  /* 0x0000180406ff75b2 */ /* 0x0003220008000100 */
[----:B------:R1:W1:Y:S01]  /*0630*/  SYNCS.EXCH.64 URZ, [UR6+0x8], UR10 ;  /* 0x0000080a06ff75b2 */ /* 0x0002620008000100 */
[----:B------:R1:W1:Y:S01]  /*0640*/  SYNCS.EXCH.64 URZ, [UR6+0x20], UR4 ;  /* 0x0000200406ff75b2 */ /* 0x0002620008000100 */
[----:B------:R1:W1:Y:S01]  /*0650*/  SYNCS.EXCH.64 URZ, [UR6+0x10], UR10 ;  /* 0x0000100a06ff75b2 */ /* 0x0002620008000100 */
[----:B------:R1:W1:Y:S01]  /*0660*/  SYNCS.EXCH.64 URZ, [UR6+0x28], UR4 ;  /* 0x0000280406ff75b2 */ /* 0x0002620008000100 */
[----:B------:R-:W-:Y:S01]  /*0670*/  NOP ;  /* 0x0000000000007918 */ /* 0x000fe20000000000 */
.L_x_9:
[----:B------:R-:W2:Y:S01]  /*0680*/  SHFL.IDX PT, R2, R98, RZ, 0x1f ;  /* 0x00001fff62027589 */ /* 0x000ea200000e0000 */
[----:B------:R-:W-:Y:S01]  /*0690*/  NOP ;  /* 0x0000000000007918 */ /* 0x000fe20000000000 */
[----:B--2---:R-:W-:-:S13]  /*06a0*/  ISETP.NE.AND P0, PT, R2, 0x1, PT ;  /* 0x000000010200780c */ /* 0x004fda0003f05270 */
[----:B------:R-:W-:Y:S05]  /*06b0*/  @P0 BRA `(.L_x_10) ;  /* 0x0000000000580947 */ /* 0x000fea0003800000 */
[----:B-1----:R-:W1:Y:S01]  /*06c0*/  S2UR UR6, SR_CgaCtaId ;  /* 0x00000000000679c3 */ /* 0x002e620000008800 */
        /* <DEDUP_REMOVED lines=12> */
[----:B-1----:R2:W1:Y:S01]  /*0790*/  SYNCS.EXCH.64 URZ, [UR6+0x30], UR10 ;  /* 0x0000300a06ff75b2 */ /* 0x0024620008000100 */
[----:B------:R2:W1:Y:S01]  /*07a0*/  SYNCS.EXCH.64 URZ, [UR6+0x50], UR4 ;  /* 0x0000500406ff75b2 */ /* 0x0004620008000100 */
[----:B------:R2:W1:Y:S01]  /*07b0*/  SYNCS.EXCH.64 URZ, [UR6+0x38], UR10 ;  /* 0x0000380a06ff75b2 */ /* 0x0004620008000100 */
[----:B------:R2:W1:Y:S01]  /*07c0*/  SYNCS.EXCH.64 URZ, [UR6+0x58], UR4 ;  /* 0x0000580406ff75b2 */ /* 0x0004620008000100 */
[----:B------:R2:W1:Y:S01]  /*07d0*/  SYNCS.EXCH.64 URZ, [UR6+0x40], UR10 ;  /* 0x0000400a06ff75b2 */ /* 0x0004620008000100 */
[----:B------:R2:W1:Y:S01]  /*07e0*/  SYNCS.EXCH.64 URZ, [UR6+0x60], UR4 ;  /* 0x0000600406ff75b2 */ /* 0x0004620008000100 */
[----:B------:R2:W1:Y:S01]  /*07f0*/  SYNCS.EXCH.64 URZ, [UR6+0x48], UR10 ;  /* 0x0000480a06ff75b2 */ /* 0x0004620008000100 */
[----:B------:R2:W1:Y:S02]  /*0800*/  SYNCS.EXCH.64 URZ, [UR6+0x68], UR4 ;  /* 0x0000680406ff75b2 */ /* 0x0004640008000100 */
[----:B--2---:R-:W-:Y:S01]  /*0810*/  NOP ;  /* 0x0000000000007918 */ /* 0x004fe20000000000 */
.L_x_10:
[----:B------:R-:W2:Y:S01]  /*0820*/  SHFL.IDX PT, R2, R98, RZ, 0x1f ;  /* 0x00001fff62027589 */ /* 0x000ea200000e0000 */
[----:B------:R-:W-:Y:S01]  /*0830*/  NOP ;  /* 0x0000000000007918 */ /* 0x000fe20000000000 */
[----:B--2---:R-:W-:-:S13]  /*0840*/  ISETP.NE.AND P0, PT, R2, 0x3, PT ;  /* 0x000000030200780c */ /* 0x004fda0003f05270 */
[----:B------:R-:W-:Y:S05]  /*0850*/  @P0 BRA `(.L_x_11) ;  /* 0x0000000000300947 */ /* 0x000fea0003800000 */
[----:B-1----:R-:W1:Y:S01]  /*0860*/  S2UR UR5, SR_CgaCtaId ;  /* 0x00000000000579c3 */ /* 0x002e620000008800 */
[----:B------:R-:W-:Y:S01]  /*0870*/  UMOV UR6, 0x400 ;  /* 0x0000040000067882 */ /* 0x000fe20000000000 */
[----:B------:R-:W-:Y:S01]  /*0880*/  UMOV UR4, 0x20 ;  /* 0x0000002000047882 */ /* 0x000fe20000000000 */
[----:B------:R-:W-:Y:S01]  /*0890*/  ELECT P0, URZ, PT ;  /* 0x0000000000ff782f */ /* 0x000fe20003800000 */
[----:B-1----:R-:W-:Y:S02]  /*08a0*/  ULEA UR5, UR5, UR6, 0x18 ;  /* 0x0000000605057291 */ /* 0x002fe4000f8ec0ff */
[----:B------:R-:W-:-:S04]  /*08b0*/  UIADD3 UR6, UPT, UPT, -UR4, 0x100000, URZ ;  /* 0x0010000004067890 */ /* 0x000fc8000fffe1ff */
[----:B------:R-:W-:Y:S02]  /*08c0*/  USHF.L.U32 UR7, UR6, 0xb, URZ ;  /* 0x0000000b06077899 */ /* 0x000fe400080006ff */
[----:B------:R-:W-:Y:S01]  /*08d0*/  USHF.L.U32 UR6, UR6, 0x1, URZ ;  /* 0x0000000106067899 */ /* 0x000fe200080006ff */
[----:B------:R-:W1:Y:S11]  /*08e0*/  FENCE.VIEW.ASYNC.S ;  /* 0x00000000000073c6 */ /* 0x000e760000000000 */
[----:B-1----:R2:W1:Y:S01]  /*08f0*/  SYNCS.EXCH.64 URZ, [UR5+0x70], UR6 ;  /* 0x0000700605ff75b2 */ /* 0x0024620008000100 */
[----:B------:R2:W1:Y:S02]  /*0900*/  SYNCS.EXCH.64 URZ, [UR5+0x78], UR6 ;  /* 0x0000780605ff75b2 */ /* 0x0004640008000100 */
[----:B--2---:R-:W-:Y:S01]  /*0910*/  NOP ;  /* 0x0000000000007918 */ /* 0x004fe20000000000 */
.L_x_11:
[----:B------:R-:W2:Y:S01]  /*0920*/  SHFL.IDX PT, R2, R98, RZ, 0x1f ;  /* 0x00001fff62027589 */ /* 0x000ea200000e0000 */
[----:B------:R-:W-:Y:S01]  /*0930*/  NOP ;  /* 0x0000000000007918 */ /* 0x000fe20000000000 */
[----:B--2---:R-:W-:-:S13]  /*0940*/  ISETP.NE.AND P0, PT, R2, 0x4, PT ;  /* 0x000000040200780c */ /* 0x004fda0003f05270 */
[----:B------:R-:W-:Y:S05]  /*0950*/  @P0 BRA `(.L_x_12) ;  /* 0x00000000004c0947 */ /* 0x000fea0003800000 */
[----:B-1----:R-:W1:Y:S01]  /*0960*/  S2UR UR5, SR_CgaCtaId ;  /* 0x00000000000579c3 */ /* 0x002e620000008800 */
[----:B------:R-:W-:Y:S01]  /*0970*/  UMOV UR7, 0x1e0 ;  /* 0x000001e000077882 */ /* 0x000fe20000000000 */
[----:B------:R-:W-:Y:S01]  /*0980*/  UMOV UR6, 0x400 ;  /* 0x0000040000067882 */ /* 0x000fe20000000000 */
[----:B------:R-:W-:Y:S01]  /*0990*/  USEL UR7, UR7, 0x1a0, UP5 ;  /* 0x000001a007077887 */ /* 0x000fe2000a800000 */
[----:B------:R-:W-:Y:S01]  /*09a0*/  UMOV UR4, 0x1 ;  /* 0x0000000100047882 */ /* 0x000fe20000000000 */
[----:B------:R-:W-:Y:S01]  /*09b0*/  ELECT P0, URZ, PT ;  /* 0x0000000000ff782f */ /* 0x000fe20003800000 */
[----:B------:R-:W-:-:S04]  /*09c0*/  UIADD3 UR10, UPT, UPT, -UR4, 0x100000, URZ ;  /* 0x00100000040a7890 */ /* 0x000fc8000fffe1ff */
[----:B------:R-:W-:Y:S02]  /*09d0*/  USHF.L.U32 UR11, UR10, 0xb, URZ ;  /* 0x0000000b0a0b7899 */ /* 0x000fe400080006ff */
[----:B------:R-:W-:Y:S02]  /*09e0*/  USHF.L.U32 UR10, UR10, 0x1, URZ ;  /* 0x000000010a0a7899 */ /* 0x000fe400080006ff */
[----:B-1----:R-:W-:Y:S02]  /*09f0*/  ULEA UR5, UR5, UR6, 0x18 ;  /* 0x0000000605057291 */ /* 0x002fe4000f8ec0ff */
[----:B------:R-:W-:-:S04]  /*0a00*/  UIADD3 UR6, UPT, UPT, -UR7, 0x100000, URZ ;  /* 0x0010000007067890 */ /* 0x000fc8000fffe1ff */
[----:B------:R-:W-:Y:S02]  /*0a10*/  USHF.L.U32 UR7, UR6, 0xb, URZ ;  /* 0x0000000b06077899 */ /* 0x000fe400080006ff */
[----:B------:R-:W-:Y:S01]  /*0a20*/  USHF.L.U32 UR6, UR6, 0x1, URZ ;  /* 0x0000000106067899 */ /* 0x000fe200080006ff */
[----:B------:R-:W1:Y:S03]  /*0a30*/  FENCE.VIEW.ASYNC.S ;  /* 0x00000000000073c6 */ /* 0x000e660000000000 */
[----:B-1----:R2:W1:Y:S08]  /*0a40*/  SYNCS.EXCH.64 URZ, [UR5+0x80], UR10 ;  /* 0x0000800a05ff75b2 */ /* 0x0024700008000100 */
[----:B------:R2:W1:Y:S01]  /*0a50*/  SYNCS.EXCH.64 URZ, [UR5+0x90], UR6 ;  /* 0x0000900605ff75b2 */ /* 0x0004620008000100 */
[----:B------:R2:W1:Y:S01]  /*0a60*/  SYNCS.EXCH.64 URZ, [UR5+0x88], UR10 ;  /* 0x0000880a05ff75b2 */ /* 0x0004620008000100 */
[----:B------:R2:W1:Y:S02]  /*0a70*/  SYNCS.EXCH.64 URZ, [UR5+0x98], UR6 ;  /* 0x0000980605ff75b2 */ /* 0x0004640008000100 */
[----:B--2---:R-:W-:Y:S01]  /*0a80*/  NOP ;  /* 0x0000000000007918 */ /* 0x004fe20000000000 */
.L_x_12:
        /* <DEDUP_REMOVED lines=20> */
[----:B------:R2:W1:Y:S02]  /*0bd0*/  SYNCS.EXCH.64 URZ, [UR6+0xb8], UR4 ;  /* 0x0000b80406ff75b2 */ /* 0x0004640008000100 */
[----:B--2---:R-:W-:Y:S01]  /*0be0*/  NOP ;  /* 0x0000000000007918 */ /* 0x004fe20000000000 */
.L_x_13:
        /* <DEDUP_REMOVED lines=14> */
[----:B------:R2:W1:Y:S01]  /*0cd0*/  SYNCS.EXCH.64 URZ, [UR5+0xd0], UR6 ;  /* 0x0000d00605ff75b2 */ /* 0x0004620008000100 */
[----:B------:R2:W1:Y:S01]  /*0ce0*/  SYNCS.EXCH.64 URZ, [UR5+0xc8], UR6 ;  /* 0x0000c80605ff75b2 */ /* 0x0004620008000100 */
[----:B------:R2:W1:Y:S02]  /*0cf0*/  SYNCS.EXCH.64 URZ, [UR5+0xd8], UR6 ;  /* 0x0000d80605ff75b2 */ /* 0x0004640008000100 */
[----:B--2---:R-:W-:Y:S01]  /*0d00*/  NOP ;  /* 0x0000000000007918 */ /* 0x004fe20000000000 */
.L_x_14:
[----:B-1----:R-:W1:Y:S01]  /*0d10*/  LDCU UR4, c[0x0][0x36c] ;  /* 0x00006d80ff0477ac */ /* 0x002e620008000800 */
[----:B------:R-:W-:Y:S01]  /*0d20*/  ISETP.NE.OR P4, PT, R0, 0x2, !P4 ;  /* 0x000000020000780c */ /* 0x000fe20006785670 */
[----:B------:R-:W-:Y:S01]  /*0d30*/  NOP ;  /* 0x0000000000007918 */ /* 0x000fe20000000000 */
[----:B------:R-:W-:Y:S01]  /*0d40*/  LOP3.LUT R3, R107, 0x1f, RZ, 0xc0, !PT ;  /* 0x0000001f6b037812 */ /* 0x000fe200078ec0ff */
[----:B------:R-:W-:Y:S02]  /*0d50*/  UISETP.NE.AND UP4, UPT, UR8, URZ, UPT ;  /* 0x000000ff0800728c */ /* 0x000fe4000bf85270 */
[----:B-1----:R-:W-:-:S09]  /*0d60*/  UISETP.EQ.U32.AND UP1, UPT, UR4, 0x1, UPT ;  /* 0x000000010400788c */ /* 0x002fd2000bf22070 */
[----:B------:R-:W-:Y:S05]  /*0d70*/  BRA.U !UP1, `(.L_x_15) ;  /* 0x0000000109087547 */ /* 0x000fea000b800000 */
[----:B---34-:R-:W-:Y:S01]  /*0d80*/  UCGABAR_ARV ;  /* 0x00000000000079c7 */ /* 0x018fe20008000000 */
[----:B------:R-:W-:Y:S05]  /*0d90*/  BRA `(.L_x_16) ;  /* 0x0000000000047947 */ /* 0x000fea0003800000 */
.L_x_15:
[----:B---34-:R-:W-:Y:S01]  /*0da0*/  NOP ;  /* 0x0000000000007918 */ /* 0x018fe20000000000 */
.L_x_16:
[----:B------:R-:W1:Y:S01]  /*0db0*/  S2UR UR5, SR_CTAID.Y ;  /* 0x00000000000579c3 */ /* 0x000e620000002600 */
[----:B------:R-:W-:-:S05]  /*0dc0*/  CS2R.32 R92, SR_CgaSize ;  /* 0x00000000005c7805 */ /* 0x000fca0000008a00 */
[----:B------:R-:W-:-:S05]  /*0dd0*/  IMAD R92, R92, -0xa0, RZ ;  /* 0xffffff605c5c7824 */ /* 0x000fca00078e02ff */
[----:B------:R-:W-:-:S14]  /*0de0*/  R2UR UR4, R92 ;  /* 0x000000005c0472ca */ /* 0x000fdc00000e0000 */
[----:B------:R-:W2:Y:S01]  /*0df0*/  LDCU UR4, c[0x0][UR4+0x2b4] ;  /* 0x00005680040477ac */ /* 0x000ea20008000800 */
[----:B------:R-:W-:-:S05]  /*0e00*/  CS2R.32 R92, SR_CgaSize ;  /* 0x00000000005c7805 */ /* 0x000fca0000008a00 */
[----:B------:R-:W-:-:S05]  /*0e10*/  IMAD R92, R92, -0xa0, RZ ;  /* 0xffffff605c5c7824 */ /* 0x000fca00078e02ff */
[----:B------:R-:W-:-:S14]  /*0e20*/  R2UR UR6, R92 ;  /* 0x000000005c0672ca */ /* 0x000fdc00000e0000 */
[----:B------:R-:W3:Y:S01]  /*0e30*/  LDCU UR6, c[0x0][UR6+0x2b0] ;  /* 0x00005600060677ac */ /* 0x000ee20008000800 */
[----:B------:R-:W4:Y:S01]  /*0e40*/  S2UR UR11, SR_CTAID.X ;  /* 0x00000000000b79c3 */ /* 0x000f220000002500 */
[----:B------:R-:W-:Y:S01]  /*0e50*/  UISETP.NE.AND UP2, UPT, UR8, 0x2, UPT ;  /* 0x000000020800788c */ /* 0x000fe2000bf45270 */
[----:B------:R-:W-:-:S05]  /*0e60*/  CS2R.32 R0, SR_CgaSize ;  /* 0x0000000000007805 */ /* 0x000fca0000008a00 */
[----:B------:R-:W-:-:S06]  /*0e70*/  IMAD R0, R0, -0xa0, RZ ;  /* 0xffffff6000007824 */ /* 0x000fcc00078e02ff */
[----:B------:R-:W3:Y:S01]  /*0e80*/  LDC R0, c[0x0][R0+0x2a4] ;  /* 0x0000a90000007b82 */ /* 0x000ee20000000800 */
[----:B-1----:R-:W-:-:S07]  /*0e90*/  I2FP.F32.U32 R4, UR5 ;  /* 0x0000000500047c45 */ /* 0x002fce0008201000 */
[----:B------:R-:W1:Y:S01]  /*0ea0*/  LDC R12, c[0x0][0xd24] ;  /* 0x00034900ff0c7b82 */ /* 0x000e620000000800 */
[----:B------:R-:W-:Y:S01]  /*0eb0*/  MOV R20, UR5 ;  /* 0x0000000500147c02 */ /* 0x000fe20008000f00 */
[----:B--2---:R-:W-:Y:S01]  /*0ec0*/  FMUL R4, R4, UR4 ;  /* 0x0000000404047c20 */ /* 0x004fe20008400000 */
[----:B------:R-:W2:Y:S01]  /*0ed0*/  LDCU UR4, c[0x0][0xd30] ;  /* 0x0001a600ff0477ac */ /* 0x000ea20008000800 */
[----:B----4-:R-:W-:Y:S02]  /*0ee0*/  I2FP.F32.U32 R6, UR11 ;  /* 0x0000000b00067c45 */ /* 0x010fe40008201000 */
[----:B------:R-:W-:-:S05]  /*0ef0*/  CS2R.32 R5, SR_CgaSize ;  /* 0x0000000000057805 */ /* 0x000fca0000008a00 */
[----:B------:R-:W-:-:S06]  /*0f00*/  IMAD R5, R5, -0xa0, RZ ;  /* 0xffffff6005057824 */ /* 0x000fcc00078e02ff */
[----:B------:R-:W4:Y:S01]  /*0f10*/  LDC R5, c[0x0][R5+0x2a0] ;  /* 0x0000a80005057b82 */ /* 0x000f220000000800 */
[----:B------:R-:W2:Y:S01]  /*0f20*/  F2I.U32.TRUNC.NTZ R81, R4 ;  /* 0x0000000400517305 */ /* 0x000ea2000020f000 */
[----:B---3--:R-:W-:-:S06]  /*0f30*/  FMUL R6, R6, UR6 ;  /* 0x0000000606067c20 */ /* 0x008fcc0008400000 */
[----:B------:R-:W3:Y:S01]  /*0f40*/  LDC R2, c[0x0][0xd24] ;  /* 0x00034900ff027b82 */ /* 0x000ee20000000800 */
[----:B------:R-:W1:Y:S01]  /*0f50*/  F2I.U32.TRUNC.NTZ R92, R6 ;  /* 0x00000006005c7305 */ /* 0x000e62000020f000 */
[----:B--2---:R-:W-:-:S06]  /*0f60*/  UISETP.NE.AND UP3, UPT, UR4, 0x1, UPT ;  /* 0x000000010400788c */ /* 0x004fcc000bf65270 */
[----:B------:R-:W2:Y:S01]  /*0f70*/  S2UR UR36, SR_CTAID.Z ;  /* 0x00000000002479c3 */ /* 0x000ea20000002700 */
[----:B------:R-:W-:Y:S02]  /*0f80*/  IADD3 R81, PT, PT, -R81, RZ, RZ ;  /* 0x000000ff51517210 */ /* 0x000fe40007ffe1ff */
[----:B-1----:R-:W-:-:S03]  /*0f90*/  ISETP.GE.AND P0, PT, R12, 0x1, PT ;  /* 0x000000010c00780c */ /* 0x002fc60003f06270 */
[----:B------:R-:W-:Y:S01]  /*0fa0*/  IMAD R81, R0, R81, UR5 ;  /* 0x0000000500517e24 */ /* 0x000fe2000f8e0251 */
[----:B------:R-:W-:Y:S02]  /*0fb0*/  PRMT R0, RZ, 0x7610, R0 ;  /* 0x00007610ff007816 */ /* 0x000fe40000000000 */
[----:B------:R-:W-:-:S05]  /*0fc0*/  IADD3 R92, PT, PT, -R92, RZ, RZ ;  /* 0x000000ff5c5c7210 */ /* 0x000fca0007ffe1ff */
[----:B----4-:R-:W-:Y:S01]  /*0fd0*/  IMAD R92, R5, R92, UR11 ;  /* 0x0000000b055c7e24 */ /* 0x010fe2000f8e025c */
[----:B--2---:R-:W-:Y:S06]  /*0fe0*/  BRA.U UP4, `(.L_x_17) ;  /* 0x0000000104207547 */ /* 0x004fec000b800000 */
[C---:B------:R-:W-:Y:S02]  /*0ff0*/  ISETP.NE.AND P2, PT, R81.reuse, 0x1, PT ;  /* 0x000000015100780c */ /* 0x040fe40003f45270 */
[----:B------:R-:W-:Y:S02]  /*1000*/  ISETP.NE.AND P1, PT, R81, RZ, PT ;  /* 0x000000ff5100720c */ /* 0x000fe40003f25270 */
[C---:B------:R-:W-:Y:S02]  /*1010*/  ISETP.NE.AND P3, PT, R92.reuse, RZ, PT ;  /* 0x000000ff5c00720c */ /* 0x040fe40003f65270 */
[----:B------:R-:W-:Y:S02]  /*1020*/  SEL R0, RZ, 0x2, P2 ;  /* 0x00000002ff007807 */ /* 0x000fe40001000000 */
[----:B------:R-:W-:Y:S02]  /*1030*/  ISETP.EQ.OR P1, PT, R92, RZ, !P1 ;  /* 0x000000ff5c00720c */ /* 0x000fe40004f22670 */
[----:B------:R-:W-:-:S02]  /*1040*/  SEL R0, R0, 0x2, P3 ;  /* 0x0000000200007807 */ /* 0x000fc40001800000 */
[----:B------:R-:W-:-:S05]  /*1050*/  SEL R5, RZ, 0x1, !P1 ;  /* 0x00000001ff057807 */ /* 0x000fca0004800000 */
[----:B------:R-:W-:Y:S02]  /*1060*/  IMAD.IADD R0, R5, 0x1, R0 ;  /* 0x0000000105007824 */ /* 0x000fe400078e0200 */
.L_x_17:
[----:B------:R-:W-:Y:S05]  /*1070*/  @!P0 BRA `(.L_x_18) ;  /* 0x0000000000c08947 */ /* 0x000fea0003800000 */
[----:B------:R-:W1:Y:S01]  /*1080*/  LDC.64 R6, c[0x0][0xd18] ;  /* 0x00034600ff067b82 */ /* 0x000e620000000a00 */
[----:B------:R-:W-:-:S07]  /*1090*/  ISETP.NE.AND P0, PT, R12, 0x1, PT ;  /* 0x000000010c00780c */ /* 0x000fce0003f05270 */
[----:B------:R-:W2:Y:S08]  /*10a0*/  LDC R11, c[0x0][0xd0c] ;  /* 0x00034300ff0b7b82 */ /* 0x000eb00000000800 */
[----:B------:R-:W4:Y:S08]  /*10b0*/  LDC R15, c[0x0][0x370] ;  /* 0x0000dc00ff0f7b82 */ /* 0x000f300000000800 */
[----:B------:R-:W3:Y:S01]  /*10c0*/  LDC R13, c[0x0][0x374] ;  /* 0x0000dd00ff0d7b82 */ /* 0x000ee20000000800 */
[----:B-1----:R-:W-:-:S07]  /*10d0*/  ISETP.NE.AND P1, PT, R6, 0x1, PT ;  /* 0x000000010600780c */ /* 0x002fce0003f25270 */
[----:B------:R-:W4:Y:S01]  /*10e0*/  LDC.64 R8, c[0x0][0xd10] ;  /* 0x00034400ff087b82 */ /* 0x000f220000000a00 */
[----:B--2---:R-:W-:-:S07]  /*10f0*/  ISETP.NE.AND P2, PT, R11, 0x1, PT ;  /* 0x000000010b00780c */ /* 0x004fce0003f45270 */
[----:B------:R-:W1:Y:S08]  /*1100*/  LDC R10, c[0x0][0xd20] ;  /* 0x00034800ff0a7b82 */ /* 0x000e700000000800 */
[----:B------:R-:W2:Y:S01]  /*1110*/  LDC.64 R4, c[0x0][0xd28] ;  /* 0x00034a00ff047b82 */ /* 0x000ea20000000a00 */
[----:B---3--:R-:W-:-:S04]  /*1120*/  IMAD.HI.U32 R17, R13, R7, RZ ;  /* 0x000000070d117227 */ /* 0x008fc800078e00ff */
[----:B------:R-:W-:-:S04]  /*1130*/  IMAD.HI.U32 R7, R20, R7, RZ ;  /* 0x0000000714077227 */ /* 0x000fc800078e00ff */
[----:B----4-:R-:W-:-:S04]  /*1140*/  IMAD.HI.U32 R14, R15, R8, RZ ;  /* 0x000000080f0e7227 */ /* 0x010fc800078e00ff */
[----:B------:R-:W-:Y:S01]  /*1150*/  IMAD.HI.U32 R8, R8, UR11, RZ ;  /* 0x0000000b08087c27 */ /* 0x000fe2000f8e00ff */
[-C--:B------:R-:W-:Y:S02]  /*1160*/  @P2 SHF.R.U32.HI R15, RZ, R9.reuse, R14 ;  /* 0x00000009ff0f2219 */ /* 0x080fe4000001160e */
[-C--:B-1----:R-:W-:Y:S02]  /*1170*/  @P1 SHF.R.U32.HI R13, RZ, R10.reuse, R17 ;  /* 0x0000000aff0d1219 */ /* 0x082fe40000011611 */
[----:B------:R-:W-:Y:S01]  /*1180*/  SHF.R.U32.HI R8, RZ, R9, R8 ;  /* 0x00000009ff087219 */ /* 0x000fe20000011608 */
[----:B------:R-:W-:Y:S01]  /*1190*/  IMAD.U32 R9, RZ, RZ, UR11 ;  /* 0x0000000bff097e24 */ /* 0x000fe2000f8e00ff */
[----:B------:R-:W-:Y:S01]  /*11a0*/  SHF.R.U32.HI R7, RZ, R10, R7 ;  /* 0x0000000aff077219 */ /* 0x000fe20000011607 */
[----:B--2---:R-:W-:-:S03]  /*11b0*/  IMAD.HI.U32 R14, R13, R4, RZ ;  /* 0x000000040d0e7227 */ /* 0x004fc600078e00ff */
[----:B------:R-:W-:Y:S02]  /*11c0*/  SEL R7, R20, R7, !P1 ;  /* 0x0000000714077207 */ /* 0x000fe40004800000 */
[----:B------:R-:W-:Y:S01]  /*11d0*/  SEL R9, R9, R8, !P2 ;  /* 0x0000000809097207 */ /* 0x000fe20005000000 */
[----:B------:R-:W-:Y:S01]  /*11e0*/  IMAD.HI.U32 R16, R15, R4, RZ ;  /* 0x000000040f107227 */ /* 0x000fe200078e00ff */
[----:B------:R-:W-:-:S04]  /*11f0*/  @P0 SHF.R.U32.HI R13, RZ, R5, R14 ;  /* 0x00000005ff0d0219 */ /* 0x000fc8000001160e */
[----:B------:R-:W-:Y:S01]  /*1200*/  @P0 SHF.R.U32.HI R15, RZ, R5, R16 ;  /* 0x00000005ff0f0219 */ /* 0x000fe20000011610 */
[----:B------:R-:W-:-:S04]  /*1210*/  IMAD R13, R13, R12, RZ ;  /* 0x0000000c0d0d7224 */ /* 0x000fc800078e02ff */
[----:B------:R-:W-:Y:S01]  /*1220*/  IMAD R8, R15, R12, RZ ;  /* 0x0000000c0f087224 */ /* 0x000fe200078e02ff */
[----:B------:R-:W-:-:S04]  /*1230*/  ISETP.GE.AND P1, PT, R7, R13, PT ;  /* 0x0000000d0700720c */ /* 0x000fc80003f26270 */
[----:B------:R-:W-:Y:S01]  /*1240*/  ISETP.GE.OR P1, PT, R9, R8, P1 ;  /* 0x000000080900720c */ /* 0x000fe20000f26670 */
[----:B------:R-:W-:-:S05]  /*1250*/  IMAD.HI.U32 R8, R7, R4, RZ ;  /* 0x0000000407087227 */ /* 0x000fca00078e00ff */
[----:B------:R-:W-:-:S04]  /*1260*/  SHF.R.U32.HI R8, RZ, R5, R8 ;  /* 0x00000005ff087219 */ /* 0x000fc80000011608 */
[----:B------:R-:W-:-:S03]  /*1270*/  SEL R8, R7, R8, !P0 ;  /* 0x0000000807087207 */ /* 0x000fc60004000000 */
[----:B------:R-:W-:-:S04]  /*1280*/  @!P1 IMAD.HI.U32 R10, R9, R4, RZ ;  /* 0x00000004090a9227 */ /* 0x000fc800078e00ff */
[----:B------:R-:W-:Y:S01]  /*1290*/  IMAD.MOV R4, RZ, RZ, -R8 ;  /* 0x000000ffff047224 */ /* 0x000fe200078e0a08 */
[----:B------:R-:W-:-:S03]  /*12a0*/  @!P1 SHF.R.U32.HI R10, RZ, R5, R10 ;  /* 0x00000005ff0a9219 */ /* 0x000fc6000001160a */
[----:B------:R-:W-:Y:S01]  /*12b0*/  IMAD R4, R12, R4, R7 ;  /* 0x000000040c047224 */ /* 0x000fe200078e0207 */
[----:B------:R-:W-:-:S04]  /*12c0*/  @!P1 SEL R5, R9, R10, !P0 ;  /* 0x0000000a09059207 */ /* 0x000fc80004000000 */
[----:B------:R-:W-:Y:S01]  /*12d0*/  @!P1 IADD3 R8, PT, PT, R8, -R5, RZ ;  /* 0x8000000508089210 */ /* 0x000fe20007ffe0ff */
[----:B------:R-:W-:Y:S01]  /*12e0*/  @!P1 IMAD R15, R4, R15, R5 ;  /* 0x0000000f040f9224 */ /* 0x000fe200078e0205 */
[----:B------:R-:W-:Y:S01]  /*12f0*/  IADD3 R5, PT, PT, -R7, RZ, RZ ;  /* 0x000000ff07057210 */ /* 0x000fe20007ffe1ff */
[--C-:B------:R-:W-:Y:S02]  /*1300*/  IMAD.MOV R4, RZ, RZ, -R9.reuse ;  /* 0x000000ffff047224 */ /* 0x100fe400078e0a09 */
[----:B------:R-:W-:Y:S01]  /*1310*/  @!P1 IMAD R7, R8, R12, R9 ;  /* 0x0000000c08079224 */ /* 0x000fe200078e0209 */
[----:B------:R-:W-:Y:S01]  /*1320*/  @!P1 MOV R9, R15 ;  /* 0x0000000f00099202 */ /* 0x000fe20000000f00 */
[----:B------:R-:W-:Y:S02]  /*1330*/  IMAD R4, R11, R4, UR11 ;  /* 0x0000000b0b047e24 */ /* 0x000fe4000f8e0204 */
[----:B------:R-:W-:Y:S02]  /*1340*/  IMAD R5, R6, R5, R20 ;  /* 0x0000000506057224 */ /* 0x000fe400078e0214 */
[----:B------:R-:W-:-:S02]  /*1350*/  IMAD R4, R9, R11, R4 ;  /* 0x0000000b09047224 */ /* 0x000fc400078e0204 */
[----:B------:R-:W-:-:S03]  /*1360*/  IMAD R20, R7, R6, R5 ;  /* 0x0000000607147224 */ /* 0x000fc600078e0205 */
[----:B------:R-:W-:-:S15]  /*1370*/  R2UR UR11, R4 ;  /* 0x00000000040b72ca */ /* 0x000fde00000e0000 */
.L_x_18:
[----:B------:R-:W-:Y:S05]  /*1380*/  BRA.U UP3, `(.L_x_19) ;  /* 0x0000000103487547 */ /* 0x000fea000b800000 */
[----:B------:R-:W1:Y:S08]  /*1390*/  LDC.64 R6, c[0x0][0xd10] ;  /* 0x00034400ff067b82 */ /* 0x000e700000000a00 */
[----:B------:R-:W2:Y:S08]  /*13a0*/  LDC.64 R4, c[0x0][0xd18] ;  /* 0x00034600ff047b82 */ /* 0x000eb00000000a00 */
[----:B------:R-:W4:Y:S08]  /*13b0*/  LDC R8, c[0x0][0xd20] ;  /* 0x00034800ff087b82 */ /* 0x000f300000000800 */
[----:B------:R-:W3:Y:S01]  /*13c0*/  LDC R9, c[0x0][0xd0c] ;  /* 0x00034300ff097b82 */ /* 0x000ee20000000800 */
[----:B-1----:R-:W-:-:S05]  /*13d0*/  IMAD.HI.U32 R6, R6, UR11, RZ ;  /* 0x0000000b06067c27 */ /* 0x002fca000f8e00ff */
[----:B------:R-:W-:Y:S01]  /*13e0*/  SHF.R.U32.HI R6, RZ, R7, R6 ;  /* 0x00000007ff067219 */ /* 0x000fe20000011606 */
[----:B--2---:R-:W-:Y:S01]  /*13f0*/  IMAD.HI.U32 R5, R20, R5, RZ ;  /* 0x0000000514057227 */ /* 0x004fe200078e00ff */
[----:B------:R-:W-:-:S04]  /*1400*/  ISETP.NE.AND P0, PT, R4, 0x1, PT ;  /* 0x000000010400780c */ /* 0x000fc80003f05270 */
[----:B----4-:R-:W-:Y:S01]  /*1410*/  SHF.R.U32.HI R7, RZ, R8, R5 ;  /* 0x00000008ff077219 */ /* 0x010fe20000011605 */
[----:B------:R-:W-:Y:S01]  /*1420*/  IMAD.U32 R5, RZ, RZ, UR11 ;  /* 0x0000000bff057e24 */ /* 0x000fe2000f8e00ff */
[----:B---3--:R-:W-:-:S04]  /*1430*/  ISETP.NE.AND P1, PT, R9, 0x1, PT ;  /* 0x000000010900780c */ /* 0x008fc80003f25270 */
[----:B------:R-:W-:Y:S02]  /*1440*/  SEL R5, R5, R6, !P1 ;  /* 0x0000000605057207 */ /* 0x000fe40004800000 */
[----:B------:R-:W-:-:S05]  /*1450*/  SEL R6, R20, R7, !P0 ;  /* 0x0000000714067207 */ /* 0x000fca0004000000 */
[----:B------:R-:W-:Y:S02]  /*1460*/  IMAD.IADD R8, R6, 0x1, -R5 ;  /* 0x0000000106087824 */ /* 0x000fe400078e0a05 */
[----:B------:R-:W-:Y:S02]  /*1470*/  IMAD.IADD R5, R5, 0x1, -R6 ;  /* 0x0000000105057824 */ /* 0x000fe400078e0a06 */
[----:B------:R-:W-:Y:S02]  /*1480*/  IMAD R8, R8, R9, UR11 ;  /* 0x0000000b08087e24 */ /* 0x000fe4000f8e0209 */
[----:B------:R-:W-:-:S03]  /*1490*/  IMAD R20, R5, R4, R20 ;  /* 0x0000000405147224 */ /* 0x000fc600078e0214 */
[----:B------:R-:W-:-:S15]  /*14a0*/  R2UR UR11, R8 ;  /* 0x00000000080b72ca */ /* 0x000fde00000e0000 */
.L_x_19:
[----:B------:R-:W-:Y:S05]  /*14b0*/  BRA.U !UP1, `(.L_x_20) ;  /* 0x00000001090c7547 */ /* 0x000fea000b800000 */
[----:B------:R-:W-:Y:S01]  /*14c0*/  UCGABAR_WAIT ;  /* 0x0000000000007dc7 */ /* 0x000fe20008000000 */
[----:B------:R-:W-:Y:S01]  /*14d0*/  CCTL.IVALL ;  /* 0x00000000ff00798f */ /* 0x000fe20002000000 */
[----:B------:R-:W-:Y:S05]  /*14e0*/  BRA `(.L_x_21) ;  /* 0x0000000000047947 */ /* 0x000fea0003800000 */
.L_x_20:
[----:B------:R-:W-:Y:S06]  /*14f0*/  BAR.SYNC.DEFER_BLOCKING 0x0 ;  /* 0x0000000000007b1d */ /* 0x000fec0000010000 */
.L_x_21:
[----:B------:R-:W1:Y:S01]  /*1500*/  LDCU UR5, c[0x0][0x38c] ;  /* 0x00007180ff0577ac */ /* 0x000e620008000800 */
[----:B------:R-:W2:Y:S01]  /*1510*/  S2UR UR37, SR_CgaCtaId ;  /* 0x00000000002579c3 */ /* 0x000ea20000008800 */
[----:B-1----:R-:W-:-:S04]  /*1520*/  UIADD3 UR5, UPT, UPT, UR5, 0x7f, URZ ;  /* 0x0000007f05057890 */ /* 0x002fc8000fffe0ff */
[----:B------:R-:W-:-:S04]  /*1530*/  USHF.R.S32.HI UR4, URZ, 0x1f, UR5 ;  /* 0x0000001fff047899 */ /* 0x000fc80008011405 */
[----:B------:R-:W-:-:S04]  /*1540*/  ULEA.HI UR4, UR4, UR5, URZ, 0x7 ;  /* 0x0000000504047291 */ /* 0x000fc8000f8f38ff */
[----:B------:R-:W-:Y:S01]  /*1550*/  USHF.R.S32.HI UR23, URZ, 0x7, UR4 ;  /* 0x00000007ff177899 */ /* 0x000fe20008011404 */
[----:B--2---:R-:W-:Y:S11]  /*1560*/  BRA.U UP2, `(.L_x_22) ;  /* 0x0000000d02907547 */ /* 0x004ff6000b800000 */
[----:B------:R-:W1:Y:S01]  /*1570*/  LDC R3, c[0x0][0x370] ;  /* 0x0000dc00ff037b82 */ /* 0x000e620000000800 */
[----:B------:R-:W-:Y:S01]  /*1580*/  PLOP3.LUT P1, PT, PT, PT, UP5, 0x80, 0x8 ;  /* 0x000000000008781c */ /* 0x000fe20003f2f058 */
[----:B------:R-:W-:Y:S01]  /*1590*/  UISETP.LT.AND UP0, UPT, UR23, 0x1, UPT ;  /* 0x000000011700788c */ /* 0x000fe2000bf01270 */
[----:B------:R-:W-:Y:S01]  /*15a0*/  IMAD.MOV.U32 R16, RZ, RZ, 0x1 ;  /* 0x00000001ff107424 */ /* 0x000fe200078e00ff */
[----:B------:R-:W-:Y:S01]  /*15b0*/  USHF.L.U32 UR10, UR37, 0x7, URZ ;  /* 0x00000007250a7899 */ /* 0x000fe200080006ff */
[----:B------:R-:W-:Y:S01]  /*15c0*/  PLOP3.LUT P1, PT, P1, PT, PT, 0x8, 0x80 ;  /* 0x000000000080781c */ /* 0x000fe20000f2e170 */
[----:B------:R-:W-:Y:S01]  /*15d0*/  USHF.L.U32 UR22, UR37, 0xa, URZ ;  /* 0x0000000a25167899 */ /* 0x000fe200080006ff */
[----:B------:R-:W-:Y:S01]  /*15e0*/  CS2R R14, SRZ ;  /* 0x00000000000e7805 */ /* 0x000fe2000001ff00 */
[----:B------:R-:W2:Y:S01]  /*15f0*/  S2UR UR5, SR_CgaCtaId ;  /* 0x00000000000579c3 */ /* 0x000ea20000008800 */
[----:B------:R-:W-:Y:S01]  /*1600*/  USHF.L.U32 UR21, UR37, 0x6, URZ ;  /* 0x0000000625157899 */ /* 0x000fe200080006ff */
[----:B------:R-:W-:Y:S01]  /*1610*/  IMAD.MOV.U32 R13, RZ, RZ, RZ ;  /* 0x000000ffff0d7224 */ /* 0x000fe200078e00ff */
[----:B------:R-:W-:Y:S01]  /*1620*/  USHF.L.U32 UR15, UR37, 0xc, URZ ;  /* 0x0000000c250f7899 */ /* 0x000fe200080006ff */
[----:B------:R-:W-:Y:S01]  /*1630*/  IMAD.MOV.U32 R12, RZ, RZ, 0x1 ;  /* 0x00000001ff0c7424 */ /* 0x000fe200078e00ff */
[----:B------:R-:W4:Y:S03]  /*1640*/  LDCU.64 UR44, c[0x0][0x348] ;  /* 0x00006900ff2c77ac */ /* 0x000f260008000a00 */
[----:B------:R-:W1:Y:S01]  /*1650*/  LDC R0, c[0x0][0x374] ;  /* 0x0000dd00ff007b82 */ /* 0x000e620000000800 */
[----:B------:R-:W-:-:S02]  /*1660*/  USEL UR23, UR23, 0x1, !UP0 ;  /* 0x0000000117177887 */ /* 0x000fc4000c000000 */
[----:B------:R-:W-:Y:S02]  /*1670*/  ULOP3.LUT UR22, UR22, 0x400, URZ, 0xc0, !UPT ;  /* 0x0000040016167892 */ /* 0x000fe4000f8ec0ff */
[----:B------:R-:W-:Y:S02]  /*1680*/  ULOP3.LUT UR21, UR21, 0x40, URZ, 0xc0, !UPT ;  /* 0x0000004015157892 */ /* 0x000fe4000f8ec0ff */
[----:B------:R-:W-:Y:S02]  /*1690*/  ULOP3.LUT UR15, UR15, 0x1000, URZ, 0xc0, !UPT ;  /* 0x000010000f0f7892 */ /* 0x000fe4000f8ec0ff */
[----:B------:R-:W-:Y:S01]  /*16a0*/  ULOP3.LUT UR10, UR10, 0x80, URZ, 0xc0, !UPT ;  /* 0x000000800a0a7892 */ /* 0x000fe2000f8ec0ff */
[----:B------:R-:W-:Y:S01]  /*16b0*/  UMOV UR14, URZ ;  /* 0x000000ff000e7c82 */ /* 0x000fe20008000000 */
[----:B------:R-:W-:-:S10]  /*16c0*/  UMOV UR7, 0x400 ;  /* 0x0000040000077882 */ /* 0x000fd40000000000 */
.L_x_32:
[----:B------:R-:W-:-:S03]  /*16d0*/  UISETP.NE.AND UP0, UPT, UR37, URZ, UPT ;  /* 0x000000ff2500728c */ /* 0x000fc6000bf05270 */
[----:B--2---:R-:W-:Y:S02]  /*16e0*/  UMOV UR37, UR5 ;  /* 0x0000000500257c82 */ /* 0x004fe40008000000 */
[----:B------:R-:W-:-:S04]  /*16f0*/  ULEA UR6, UR37, UR7, 0x18 ;  /* 0x0000000725067291 */ /* 0x000fc8000f8ec0ff */
[----:B------:R-:W-:Y:S08]  /*1700*/  BRA.U UP0, `(.L_x_23) ;  /* 0x0000000100347547 */ /* 0x000ff0000b800000 */
[----:B------:R-:W2:Y:S01]  /*1710*/  S2R R4, SR_CgaCtaId ;  /* 0x0000000000047919 */ /* 0x000ea20000008800 */
[----:B------:R-:W-:-:S04]  /*1720*/  MOV R5, 0x400 ;  /* 0x0000040000057802 */ /* 0x000fc80000000f00 */
[----:B--2---:R-:W-:Y:S02]  /*1730*/  LEA R4, R4, R5, 0x18 ;  /* 0x0000000504047211 */ /* 0x004fe400078ec0ff */
[----:B------:R-:W-:-:S03]  /*1740*/  SHF.L.U32 R5, R12, 0x1f, RZ ;  /* 0x0000001f0c057819 */ /* 0x000fc600000006ff */
[----:B------:R-:W-:-:S04]  /*1750*/  IMAD R4, R13, 0x8, R4 ;  /* 0x000000080d047824 */ /* 0x000fc800078e0204 */
[----:B------:R-:W2:Y:S02]  /*1760*/  SYNCS.PHASECHK.TRANS64.TRYWAIT P0, [R4+URZ+0xd0], R5 ;  /* 0x0000d005040075a7 */ /* 0x000ea400080011ff */
[----:B--2---:R-:W-:Y:S05]  /*1770*/  @!P0 BRA `(.L_x_24) ;  /* 0x0000007c00f08947 */ /* 0x004fea0003800000 */
.L_x_125:
[----:B------:R1:W-:Y:S01]  /*1780*/  SYNCS.ARRIVE.TRANS64.A1T0 RZ, [R4+URZ+0xc0], RZ ;  /* 0x0000c0ff04ff79a7 */ /* 0x0003e200081000ff */
[----:B------:R-:W-:-:S05]  /*1790*/  VIADD R13, R13, 0x1 ;  /* 0x000000010d0d7836 */ /* 0x000fca0000000000 */
[----:B------:R-:W-:-:S04]  /*17a0*/  ISETP.NE.AND P0, PT, R13, 0x2, PT ;  /* 0x000000020d00780c */ /* 0x000fc80003f05270 */
[----:B--2---:R-:W-:Y:S02]  /*17b0*/  SEL R5, RZ, 0x1, P0 ;  /* 0x00000001ff057807 */ /* 0x004fe40000000000 */
[----:B------:R-:W-:Y:S02]  /*17c0*/  SEL R13, R13, RZ, P0 ;  /* 0x000000ff0d0d7207 */ /* 0x000fe40000000000 */
[----:B------:R-:W-:-:S07]  /*17d0*/  LOP3.LUT R12, R12, R5, RZ, 0x3c, !PT ;  /* 0x000000050c0c7212 */ /* 0x000fce00078e3cff */
.L_x_23:
[----:B------:R-:W-:Y:S01]  /*17e0*/  ULEA UR4, UR14, UR6, 0x3 ;  /* 0x000000060e047291 */ /* 0x000fe2000f8e18ff */
[----:B-1----:R-:W-:-:S08]  /*17f0*/  SHF.L.U32 R4, R16, 0x1f, RZ ;  /* 0x0000001f10047819 */ /* 0x002fd000000006ff */
[----:B------:R1:W2:Y:S02]  /*1800*/  SYNCS.PHASECHK.TRANS64.TRYWAIT P0, [UR4+0x18], R4 ;  /* 0x00001804ff0075a7 */ /* 0x0002a40008001104 */
[----:B------:R-:W3:Y:S02]  /*1810*/  LDCU UR4, c[0x0][0x38c] ;  /* 0x00007180ff0477ac */ /* 0x000ee40008000800 */
[----:B---3--:R-:W-:-:S09]  /*1820*/  UISETP.GE.AND UP0, UPT, UR4, 0x1, UPT ;  /* 0x000000010400788c */ /* 0x008fd2000bf06270 */
[----:B-1----:R-:W-:Y:S05]  /*1830*/  BRA.U !UP0, `(.L_x_25) ;  /* 0x0000000108dc7547 */ /* 0x002fea000b800000 */
[----:B------:R-:W-:Y:S01]  /*1840*/  R2UR UR27, R20 ;  /* 0x00000000141b72ca */ /* 0x000fe200000e0000 */
[----:B----4-:R-:W-:Y:S01]  /*1850*/  UIADD3 UR42, UP2, UPT, UR44, 0x80, URZ ;  /* 0x000000802c2a7890 */ /* 0x010fe2000ff5e0ff */
[----:B------:R-:W-:Y:S01]  /*1860*/  @!P4 MOV R5, 0xc800 ;  /* 0x0000c8000005c802 */ /* 0x000fe20000000f00 */
[----:B------:R-:W-:Y:S02]  /*1870*/  UIADD3 UR40, UP1, UPT, UR44, 0x280, URZ ;  /* 0x000002802c287890 */ /* 0x000fe4000ff3e0ff */
[----:B------:R-:W-:Y:S02]  /*1880*/  UIADD3 UR38, UP0, UPT, UR44, 0x180, URZ ;  /* 0x000001802c267890 */ /* 0x000fe4000ff1e0ff */
[----:B------:R-:W-:Y:S02]  /*1890*/  ULEA UR35, UR11, UR21, 0x7 ;  /* 0x000000150b237291 */ /* 0x000fe4000f8e38ff */
[----:B------:R-:W-:Y:S02]  /*18a0*/  UIADD3.X UR43, UPT, UPT, URZ, UR45, URZ, UP2, !UPT ;  /* 0x0000002dff2b7290 */ /* 0x000fe400097fe4ff */
[----:B------:R-:W-:-:S02]  /*18b0*/  UIADD3.X UR41, UPT, UPT, URZ, UR45, URZ, UP1, !UPT ;  /* 0x0000002dff297290 */ /* 0x000fc40008ffe4ff */
[----:B------:R-:W-:Y:S02]  /*18c0*/  UIADD3.X UR39, UPT, UPT, URZ, UR45, URZ, UP0, !UPT ;  /* 0x0000002dff277290 */ /* 0x000fe400087fe4ff */
[----:B------:R-:W-:Y:S01]  /*18d0*/  USHF.L.U32 UR27, UR27, 0x7, URZ ;  /* 0x000000071b1b7899 */ /* 0x000fe200080006ff */
[----:B------:R-:W-:Y:S01]  /*18e0*/  UMOV UR29, UR14 ;  /* 0x0000000e001d7c82 */ /* 0x000fe20008000000 */
[----:B------:R-:W-:-:S10]  /*18f0*/  UMOV UR12, URZ ;  /* 0x000000ff000c7c82 */ /* 0x000fd40008000000 */
.L_x_28:
[----:B------:R-:W-:Y:S01]  /*1900*/  ULEA UR33, UR29, UR6, 0x3 ;  /* 0x000000061d217291 */ /* 0x000fe2000f8e18ff */
[----:B-12---:R-:W-:Y:S11]  /*1910*/  @P0 BRA `(.L_x_26) ;  /* 0x00000000000c0947 */ /* 0x006ff60003800000 */
[----:B------:R-:W-:-:S04]  /*1920*/  SHF.L.U32 R7, R16, 0x1f, RZ ;  /* 0x0000001f10077819 */ /* 0x000fc800000006ff */
[----:B------:R-:W1:Y:S02]  /*1930*/  SYNCS.PHASECHK.TRANS64.TRYWAIT P0, [UR33+0x18], R7 ;  /* 0x00001807ff0075a7 */ /* 0x000e640008001121 */
[----:B-1----:R-:W-:Y:S05]  /*1940*/  @!P0 BRA `(.L_x_27) ;  /* 0x0000007c00908947 */ /* 0x002fea0003800000 */
.L_x_26:
[----:B------:R-:W-:Y:S01]  /*1950*/  UIADD3 UR14, UPT, UPT, UR29, 0x1, URZ ;  /* 0x000000011d0e7890 */ /* 0x000fe2000fffe0ff */
[----:B------:R3:W-:Y:S01]  /*1960*/  @!P4 SYNCS.ARRIVE.TRANS64 RZ, [UR33], R5 ;  /* 0x00000005ffffc9a7 */ /* 0x0007e20008000021 */
[----:B------:R-:W-:Y:S02]  /*1970*/  ULEA UR32, UR29, UR15, 0xd ;  /* 0x0000000f1d207291 */ /* 0x000fe4000f8e68ff */
[----:B------:R-:W-:Y:S02]  /*1980*/  UISETP.NE.AND UP0, UPT, UR14, 0x3, UPT ;  /* 0x000000030e00788c */ /* 0x000fe4000bf05270 */
[----:B------:R-:W-:Y:S02]  /*1990*/  ULEA UR32, UR32, UR6, 0x1 ;  /* 0x0000000620207291 */ /* 0x000fe4000f8e08ff */
[----:B------:R-:W-:Y:S02]  /*19a0*/  USEL UR8, URZ, 0x1, UP0 ;  /* 0x00000001ff087887 */ /* 0x000fe40008000000 */
[----:B------:R-:W-:-:S02]  /*19b0*/  USEL UR14, UR14, URZ, UP0 ;  /* 0x000000ff0e0e7287 */ /* 0x000fc40008000000 */
[----:B------:R-:W-:Y:S02]  /*19c0*/  ULEA UR16, UR29, UR6, 0xf ;  /* 0x000000061d107291 */ /* 0x000fe4000f8e78ff */
[----:B------:R-:W-:Y:S01]  /*19d0*/  ULEA UR4, UR14, UR6, 0x3 ;  /* 0x000000060e047291 */ /* 0x000fe2000f8e18ff */
[----:B------:R-:W-:Y:S01]  /*19e0*/  LOP3.LUT R16, R16, UR8, RZ, 0x3c, !PT ;  /* 0x0000000810107c12 */ /* 0x000fe2000f8e3cff */
[----:B------:R-:W-:Y:S02]  /*19f0*/  USHF.L.U32 UR26, UR12, 0x7, URZ ;  /* 0x000000070c1a7899 */ /* 0x000fe400080006ff */
[----:B------:R-:W-:Y:S01]  /*1a00*/  ULEA UR8, UR29, UR22, 0xb ;  /* 0x000000161d087291 */ /* 0x000fe2000f8e58ff */
[----:B-1----:R-:W-:Y:S01]  /*1a10*/  SHF.L.U32 R4, R16, 0x1f, RZ ;  /* 0x0000001f10047819 */ /* 0x002fe200000006ff */
[----:B------:R-:W-:Y:S02]  /*1a20*/  USHF.L.U32 UR34, UR12, 0x6, URZ ;  /* 0x000000060c227899 */ /* 0x000fe400080006ff */
[----:B------:R-:W-:Y:S01]  /*1a30*/  UIADD3 UR32, UPT, UPT, UR32, 0x10400, URZ ;  /* 0x0001040020207890 */ /* 0x000fe2000fffe0ff */
[----:B------:R3:W1:Y:S01]  /*1a40*/  SYNCS.PHASECHK.TRANS64.TRYWAIT P0, [UR4+0x18], R4 ;  /* 0x00001804ff0075a7 */ /* 0x0006620008001104 */
[----:B------:R-:W-:-:S02]  /*1a50*/  UIADD3 UR24, UPT, UPT, UR16, 0x1c400, URZ ;  /* 0x0001c40010187890 */ /* 0x000fc4000fffe0ff */
[----:B------:R-:W-:Y:S02]  /*1a60*/  UIADD3 UR16, UPT, UPT, UR16, 0x20400, URZ ;  /* 0x0002040010107890 */ /* 0x000fe4000fffe0ff */
[----:B------:R-:W-:Y:S02]  /*1a70*/  UIADD3 UR18, UPT, UPT, UR26, 0x40, URZ ;  /* 0x000000401a127890 */ /* 0x000fe4000fffe0ff */
[----:B------:R-:W-:Y:S01]  /*1a80*/  UIADD3 UR8, UPT, UPT, UR6, 0x34400, UR8 ;  /* 0x0003440006087890 */ /* 0x000fe2000fffe008 */
[----:B------:R-:W-:Y:S01]  /*1a90*/  UMOV UR4, 0x30000 ;  /* 0x0003000000047882 */ /* 0x000fe20000000000 */
[----:B------:R-:W-:Y:S01]  /*1aa0*/  UMOV UR30, 0x0 ;  /* 0x00000000001e7882 */ /* 0x000fe20000000000 */
[----:B------:R-:W-:Y:S01]  /*1ab0*/  UMOV UR31, 0x10000000 ;  /* 0x10000000001f7882 */ /* 0x000fe20000000000 */
[----:B------:R-:W-:Y:S01]  /*1ac0*/  UMOV UR25, UR33 ;  /* 0x0000002100197c82 */ /* 0x000fe20008000000 */
[----:B------:R-:W-:Y:S01]  /*1ad0*/  UMOV UR28, UR36 ;  /* 0x00000024001c7c82 */ /* 0x000fe20008000000 */
[----:B------:R-:W-:Y:S01]  /*1ae0*/  UMOV UR17, UR33 ;  /* 0x0000002100117c82 */ /* 0x000fe20008000000 */
[----:B------:R-:W-:Y:S01]  /*1af0*/  UMOV UR19, UR27 ;  /* 0x0000001b00137c82 */ /* 0x000fe20008000000 */
[----:B------:R-:W-:Y:S01]  /*1b00*/  UMOV UR20, UR36 ;  /* 0x0000002400147c82 */ /* 0x000fe20008000000 */
[----:B------:R-:W-:Y:S01]  /*1b10*/  UTMALDG.3D.MULTICAST [UR32], [UR42], UR4, desc[UR30] ;  /* 0x00001e202a0073b4 */ /* 0x000fe20008011804 */
[----:B------:R-:W-:Y:S01]  /*1b20*/  UMOV UR13, UR36 ;  /* 0x00000024000d7c82 */ /* 0x000fe20008000000 */
[----:B------:R-:W-:Y:S01]  /*1b30*/  UMOV UR9, UR33 ;  /* 0x0000002100097c82 */ /* 0x000fe20008000000 */
[----:B------:R-:W-:Y:S01]  /*1b40*/  UMOV UR29, UR14 ;  /* 0x0000000e001d7c82 */ /* 0x000fe20008000000 */
[----:B------:R-:W-:Y:S01]  /*1b50*/  UTMALDG.3D [UR24], [UR40], desc[UR30] ;  /* 0x00001e18280075b4 */ /* 0x000fe20008011000 */
[----:B------:R-:W-:Y:S01]  /*1b60*/  UTMALDG.3D [UR16], [UR40], desc[UR30] ;  /* 0x00001e10280075b4 */ /* 0x000fe20008011000 */
[----:B------:R2:W-:Y:S02]  /*1b70*/  UTMALDG.4D.MULTICAST [UR8], [UR38], UR4, desc[UR30] ;  /* 0x00001e08260073b4 */ /* 0x0005e40008019804 */
[----:B--2---:R-:W-:-:S04]  /*1b80*/  UIADD3 UR12, UPT, UPT, UR12, 0x1, URZ ;  /* 0x000000010c0c7890 */ /* 0x004fc8000fffe0ff */
[----:B------:R-:W-:-:S09]  /*1b90*/  UISETP.NE.AND UP0, UPT, UR12, UR23, UPT ;  /* 0x000000170c00728c */ /* 0x000fd2000bf05270 */
[----:B---3--:R-:W-:Y:S05]  /*1ba0*/  BRA.U UP0, `(.L_x_28) ;  /* 0xfffffffd00547547 */ /* 0x008fea000b83ffff */
.L_x_25:
[----:B------:R-:W-:Y:S01]  /*1bb0*/  LEA R8, R15, UR6, 0x3 ;  /* 0x000000060f087c11 */ /* 0x000fe2000f8e18ff */
[----:B------:R-:W-:Y:S01]  /*1bc0*/  @!P1 SYNCS.ARRIVE.TRANS64.A1T0 RZ, [UR6+0x78], RZ ;  /* 0x000078ffffff99a7 */ /* 0x000fe20008100006 */
[----:B------:R-:W-:Y:S01]  /*1bd0*/  SHF.L.U32 R5, R14, 0x1f, RZ ;  /* 0x0000001f0e057819 */ /* 0x000fe200000006ff */
[----:B------:R-:W-:-:S03]  /*1be0*/  NOP ;  /* 0x0000000000007918 */ /* 0x000fc60000000000 */
[----:B-12---:R-:W1:Y:S01]  /*1bf0*/  SYNCS.PHASECHK.TRANS64.TRYWAIT P0, [R8+URZ+0x80], R5 ;  /* 0x00008005080075a7 */ /* 0x006e6200080011ff */
[----:B------:R-:W-:Y:S01]  /*1c00*/  LEA R4, R15, UR6, 0x4 ;  /* 0x000000060f047c11 */ /* 0x000fe2000f8e20ff */
[----:B-1----:R-:W-:Y:S06]  /*1c10*/  @!P0 BRA `(.L_x_29) ;  /* 0x0000007800f48947 */ /* 0x002fec0003800000 */
.L_x_127:
[----:B-1----:R-:W1:Y:S01]  /*1c20*/  LDS.128 R4, [R4+0xf0] ;  /* 0x0000f00004047984 */ /* 0x002e620000000c00 */
[----:B------:R-:W-:Y:S01]  /*1c30*/  ISETP.GE.AND P0, PT, R2, 0x1, PT ;  /* 0x000000010200780c */ /* 0x000fe20003f06270 */
[----:B------:R-:W-:Y:S01]  /*1c40*/  VIADD R8, R8, 0x90 ;  /* 0x0000009008087836 */ /* 0x000fe20000000000 */
[----:B------:R-:W-:Y:S01]  /*1c50*/  @!PT LDS RZ, [RZ] ;  /* 0x00000000fffff984 */ /* 0x000fe20000000800 */
[----:B------:R-:W-:Y:S01]  /*1c60*/  @!PT LDS RZ, [RZ] ;  /* 0x00000000fffff984 */ /* 0x000fe20000000800 */
[----:B------:R-:W-:Y:S01]  /*1c70*/  @!PT LDS RZ, [RZ] ;  /* 0x00000000fffff984 */ /* 0x000fe20000000800 */
[----:B------:R-:W-:Y:S01]  /*1c80*/  @!PT LDS RZ, [RZ] ;  /* 0x00000000fffff984 */ /* 0x000fe20000000800 */
[----:B------:R2:W-:Y:S06]  /*1c90*/  MEMBAR.ALL.CTA ;  /* 0x0000000000007992 */ /* 0x0005ec0000008000 */
[----:B--2---:R-:W2:Y:S01]  /*1ca0*/  FENCE.VIEW.ASYNC.S ;  /* 0x00000000000073c6 */ /* 0x004ea20000000000 */
[----:B------:R-:W-:-:S04]  /*1cb0*/  PRMT R8, RZ, 0x654, R8 ;  /* 0x00000654ff087816 */ /* 0x000fc80000000008 */
[----:B--2---:R2:W-:Y:S01]  /*1cc0*/  SYNCS.ARRIVE.TRANS64.RED.A1T0 RZ, [R8+URZ], RZ ;  /* 0x000000ff08ff79a7 */ /* 0x0045e200081004ff */
[----:B-1----:R-:W-:-:S13]  /*1cd0*/  LOP3.LUT P2, RZ, R6, 0x1, RZ, 0xc0, !PT ;  /* 0x0000000106ff7812 */ /* 0x002fda000784c0ff */
[----:B------:R-:W-:Y:S01]  /*1ce0*/  @P2 SHF.R.U32.HI R9, RZ, 0x10, R5 ;  /* 0x00000010ff092819 */ /* 0x000fe20000011605 */
[----:B------:R-:W-:Y:S01]  /*1cf0*/  VOTEU.ANY UP0, P2 ;  /* 0x0000000000ff7886 */ /* 0x000fe20001000100 */
[----:B------:R-:W-:Y:S02]  /*1d00*/  @P2 MOV R11, R4 ;  /* 0x00000004000b2202 */ /* 0x000fe40000000f00 */
[----:B------:R-:W-:Y:S02]  /*1d10*/  @P2 R2UR.BROADCAST UR4, R9 ;  /* 0x00000000090422ca */ /* 0x000fe400008e0000 */
[----:B------:R-:W-:-:S11]  /*1d20*/  @P2 LOP3.LUT R10, R5, 0xffff, RZ, 0xc0, !PT ;  /* 0x0000ffff050a2812 */ /* 0x000fd600078ec0ff */
[----:B------:R-:W-:Y:S01]  /*1d30*/  @UP0 UMOV UR36, UR4 ;  /* 0x0000000400240c82 */ /* 0x000fe20008000000 */
[----:B--2---:R-:W-:Y:S05]  /*1d40*/  @!P0 BRA `(.L_x_30) ;  /* 0x0000000000b88947 */ /* 0x004fea0003800000 */
[----:B------:R-:W1:Y:S01]  /*1d50*/  LDC.64 R6, c[0x0][0xd18] ;  /* 0x00034600ff067b82 */ /* 0x000e620000000a00 */
[----:B------:R-:W-:-:S07]  /*1d60*/  ISETP.NE.AND P3, PT, R2, 0x1, PT ;  /* 0x000000010200780c */ /* 0x000fce0003f65270 */
[----:B------:R-:W2:Y:S08]  /*1d70*/  LDC.64 R8, c[0x0][0xd10] ;  /* 0x00034400ff087b82 */ /* 0x000eb00000000a00 */
[----:B------:R-:W3:Y:S08]  /*1d80*/  LDC R17, c[0x0][0xd20] ;  /* 0x00034800ff117b82 */ /* 0x000ef00000000800 */
[----:B------:R-:W4:Y:S01]  /*1d90*/  LDC R18, c[0x0][0xd0c] ;  /* 0x00034300ff127b82 */ /* 0x000f220000000800 */
[----:B-1----:R-:W-:Y:S01]  /*1da0*/  IMAD.HI.U32 R22, R0, R7, RZ ;  /* 0x0000000700167227 */ /* 0x002fe200078e00ff */
[----:B------:R-:W-:-:S06]  /*1db0*/  ISETP.NE.AND P0, PT, R6, 0x1, PT ;  /* 0x000000010600780c */ /* 0x000fcc0003f05270 */
[----:B------:R-:W1:Y:S01]  /*1dc0*/  LDC.64 R4, c[0x0][0xd28] ;  /* 0x00034a00ff047b82 */ /* 0x000e620000000a00 */
[----:B--2---:R-:W-:-:S04]  /*1dd0*/  IMAD.HI.U32 R20, R3, R8, RZ ;  /* 0x0000000803147227 */ /* 0x004fc800078e00ff */
[----:B------:R-:W-:Y:S01]  /*1de0*/  IMAD.HI.U32 R24, R11, R8, RZ ;  /* 0x000000080b187227 */ /* 0x000fe200078e00ff */
[----:B------:R-:W-:Y:S02]  /*1df0*/  SHF.R.U32.HI R20, RZ, R9, R20 ;  /* 0x00000009ff147219 */ /* 0x000fe40000011614 */
[----:B---3--:R-:W-:Y:S01]  /*1e00*/  SHF.R.U32.HI R19, RZ, R17, R22 ;  /* 0x00000011ff137219 */ /* 0x008fe20000011616 */
[----:B------:R-:W-:Y:S01]  /*1e10*/  IMAD.HI.U32 R22, R10, R7, RZ ;  /* 0x000000070a167227 */ /* 0x000fe200078e00ff */
[----:B------:R-:W-:Y:S02]  /*1e20*/  SHF.R.U32.HI R24, RZ, R9, R24 ;  /* 0x00000009ff187219 */ /* 0x000fe40000011618 */
[----:B------:R-:W-:Y:S02]  /*1e30*/  SEL R19, R0, R19, !P0 ;  /* 0x0000001300137207 */ /* 0x000fe40004000000 */
[----:B------:R-:W-:Y:S02]  /*1e40*/  SHF.R.U32.HI R17, RZ, R17, R22 ;  /* 0x00000011ff117219 */ /* 0x000fe40000011616 */
[----:B----4-:R-:W-:-:S02]  /*1e50*/  ISETP.NE.AND P1, PT, R18, 0x1, PT ;  /* 0x000000011200780c */ /* 0x010fc40003f25270 */
[----:B------:R-:W-:Y:S02]  /*1e60*/  SEL R17, R10, R17, !P0 ;  /* 0x000000110a117207 */ /* 0x000fe40004000000 */
[----:B------:R-:W-:Y:S02]  /*1e70*/  SEL R21, R3, R20, !P1 ;  /* 0x0000001403157207 */ /* 0x000fe40004800000 */
[----:B------:R-:W-:Y:S01]  /*1e80*/  SEL R7, R11, R24, !P1 ;  /* 0x000000180b077207 */ /* 0x000fe20004800000 */
[----:B-1----:R-:W-:Y:S01]  /*1e90*/  IMAD.HI.U32 R20, R19, R4, RZ ;  /* 0x0000000413147227 */ /* 0x002fe200078e00ff */
[----:B------:R-:W-:-:S03]  /*1ea0*/  IADD3 R9, PT, PT, -R17, RZ, RZ ;  /* 0x000000ff11097210 */ /* 0x000fc60007ffe1ff */
[----:B------:R-:W-:Y:S01]  /*1eb0*/  IMAD.HI.U32 R8, R21, R4, RZ ;  /* 0x0000000415087227 */ /* 0x000fe200078e00ff */
[----:B------:R-:W-:-:S03]  /*1ec0*/  @P3 SHF.R.U32.HI R19, RZ, R5, R20 ;  /* 0x00000005ff133219 */ /* 0x000fc60000011614 */
[----:B------:R-:W-:Y:S01]  /*1ed0*/  IMAD R9, R6, R9, R10 ;  /* 0x0000000906097224 */ /* 0x000fe200078e020a */
        /* <DEDUP_REMOVED lines=12> */
[----:B------:R-:W-:-:S05]  /*1fa0*/  @!P0 SEL R5, R7, R20, !P3 ;  /* 0x0000001407058207 */ /* 0x000fca0005800000 */
[--C-:B------:R-:W-:Y:S02]  /*1fb0*/  @!P0 IMAD.IADD R8, R8, 0x1, -R5.reuse ;  /* 0x0000000108088824 */ /* 0x100fe400078e0a05 */
[----:B------:R-:W-:Y:S01]  /*1fc0*/  @!P0 IMAD R5, R4, R21, R5 ;  /* 0x0000001504058224 */ /* 0x000fe200078e0205 */
[----:B------:R-:W-:Y:S01]  /*1fd0*/  IADD3 R4, PT, PT, -R7, RZ, RZ ;  /* 0x000000ff07047210 */ /* 0x000fe20007ffe1ff */
[----:B------:R-:W-:Y:S02]  /*1fe0*/  @!P0 IMAD R17, R2, R8, R7 ;  /* 0x0000000802118224 */ /* 0x000fe400078e0207 */
[----:B------:R-:W-:Y:S02]  /*1ff0*/  @!P0 IMAD.MOV.U32 R7, RZ, RZ, R5 ;  /* 0x000000ffff078224 */ /* 0x000fe400078e0005 */
[----:B------:R-:W-:Y:S02]  /*2000*/  IMAD R4, R18, R4, R11 ;  /* 0x0000000412047224 */ /* 0x000fe400078e020b */
[----:B------:R-:W-:-:S02]  /*2010*/  IMAD R10, R17, R6, R9 ;  /* 0x00000006110a7224 */ /* 0x000fc400078e0209 */
[----:B------:R-:W-:Y:S02]  /*2020*/  IMAD R11, R7, R18, R4 ;  /* 0x00000012070b7224 */ /* 0x000fe400078e0204 */
.L_x_30:
[----:B------:R-:W1:Y:S02]  /*2030*/  LDCU UR4, c[0x0][0xd30] ;  /* 0x0001a600ff0477ac */ /* 0x000e640008000800 */
[----:B-1----:R-:W-:-:S09]  /*2040*/  UISETP.NE.AND UP0, UPT, UR4, 0x1, UPT ;  /* 0x000000010400788c */ /* 0x002fd2000bf05270 */
[----:B------:R-:W-:Y:S05]  /*2050*/  BRA.U UP0, `(.L_x_31) ;  /* 0x0000000100407547 */ /* 0x000fea000b800000 */
[----:B------:R-:W1:Y:S08]  /*2060*/  LDC.64 R6, c[0x0][0xd10] ;  /* 0x00034400ff067b82 */ /* 0x000e700000000a00 */
[----:B------:R-:W2:Y:S08]  /*2070*/  LDC.64 R4, c[0x0][0xd18] ;  /* 0x00034600ff047b82 */ /* 0x000eb00000000a00 */
[----:B------:R-:W3:Y:S08]  /*2080*/  LDC R8, c[0x0][0xd20] ;  /* 0x00034800ff087b82 */ /* 0x000ef00000000800 */
[----:B------:R-:W4:Y:S01]  /*2090*/  LDC R18, c[0x0][0xd0c] ;  /* 0x00034300ff127b82 */ /* 0x000f220000000800 */
[----:B-1----:R-:W-:-:S05]  /*20a0*/  IMAD.HI.U32 R6, R11, R6, RZ ;  /* 0x000000060b067227 */ /* 0x002fca00078e00ff */
[----:B------:R-:W-:Y:S01]  /*20b0*/  SHF.R.U32.HI R6, RZ, R7, R6 ;  /* 0x00000007ff067219 */ /* 0x000fe20000011606 */
[----:B--2---:R-:W-:Y:S01]  /*20c0*/  IMAD.HI.U32 R5, R10, R5, RZ ;  /* 0x000000050a057227 */ /* 0x004fe200078e00ff */
[----:B------:R-:W-:-:S04]  /*20d0*/  ISETP.NE.AND P0, PT, R4, 0x1, PT ;  /* 0x000000010400780c */ /* 0x000fc80003f05270 */
[----:B---3--:R-:W-:-:S04]  /*20e0*/  SHF.R.U32.HI R5, RZ, R8, R5 ;  /* 0x00000008ff057219 */ /* 0x008fc80000011605 */
[----:B------:R-:W-:Y:S02]  /*20f0*/  SEL R5, R10, R5, !P0 ;  /* 0x000000050a057207 */ /* 0x000fe40004000000 */
[----:B----4-:R-:W-:-:S04]  /*2100*/  ISETP.NE.AND P1, PT, R18, 0x1, PT ;  /* 0x000000011200780c */ /* 0x010fc80003f25270 */
[----:B------:R-:W-:-:S05]  /*2110*/  SEL R6, R11, R6, !P1 ;  /* 0x000000060b067207 */ /* 0x000fca0004800000 */
[----:B------:R-:W-:Y:S02]  /*2120*/  IMAD.IADD R7, R5, 0x1, -R6 ;  /* 0x0000000105077824 */ /* 0x000fe400078e0a06 */
[----:B------:R-:W-:Y:S02]  /*2130*/  IMAD.IADD R5, R6, 0x1, -R5 ;  /* 0x0000000106057824 */ /* 0x000fe400078e0a05 */
[----:B------:R-:W-:Y:S02]  /*2140*/  IMAD R11, R7, R18, R11 ;  /* 0x00000012070b7224 */ /* 0x000fe400078e020b */
[----:B------:R-:W-:-:S07]  /*2150*/  IMAD R10, R5, R4, R10 ;  /* 0x00000004050a7224 */ /* 0x000fce00078e020a */
.L_x_31:
[----:B------:R-:W-:Y:S01]  /*2160*/  VIADD R15, R15, 0x1 ;  /* 0x000000010f0f7836 */ /* 0x000fe20000000000 */
[----:B------:R-:W-:Y:S01]  /*2170*/  PLOP3.LUT P1, PT, PT, PT, PT, 0x80, 0x8 ;  /* 0x000000000008781c */ /* 0x000fe20003f2f070 */
[----:B------:R-:W-:Y:S02]  /*2180*/  IMAD.IADD R4, R11, 0x1, R92 ;  /* 0x000000010b047824 */ /* 0x000fe400078e025c */
[----:B------:R-:W-:Y:S01]  /*2190*/  IMAD.IADD R20, R10, 0x1, R81 ;  /* 0x000000010a147824 */ /* 0x000fe200078e0251 */
[C---:B------:R-:W-:Y:S02]  /*21a0*/  ISETP.NE.AND P0, PT, R15.reuse, 0x2, PT ;  /* 0x000000020f00780c */ /* 0x040fe40003f05270 */
[----:B------:R-:W-:Y:S02]  /*21b0*/  R2UR UR11, R4 ;  /* 0x00000000040b72ca */ /* 0x000fe400000e0000 */
[----:B------:R-:W-:Y:S02]  /*21c0*/  SEL R5, RZ, 0x1, P0 ;  /* 0x00000001ff057807 */ /* 0x000fe40000000000 */
[----:B------:R-:W-:-:S02]  /*21d0*/  SEL R15, R15, RZ, P0 ;  /* 0x000000ff0f0f7207 */ /* 0x000fc40000000000 */
[----:B------:R-:W-:Y:S01]  /*21e0*/  LOP3.LUT R14, R14, R5, RZ, 0x3c, !PT ;  /* 0x000000050e0e7212 */ /* 0x000fe200078e3cff */
[----:B------:R-:W-:Y:S08]  /*21f0*/  @P2 BRA `(.L_x_32) ;  /* 0xfffffff400342947 */ /* 0x000ff0000383ffff */
[----:B------:R-:W-:Y:S01]  /*2200*/  UIADD3 UR6, UPT, UPT, UR6, 0x18, URZ ;  /* 0x0000001806067890 */ /* 0x000fe2000fffe0ff */
[----:B------:R-:W-:-:S03]  /*2210*/  SHF.L.U32 R3, R16, 0x1f, RZ ;  /* 0x0000001f10037819 */ /* 0x000fc600000006ff */
[----:B------:R-:W-:-:S09]  /*2220*/  ULEA UR4, UR14, UR6, 0x3 ;  /* 0x000000060e047291 */ /* 0x000fd2000f8e18ff */
[----:B------:R-:W1:Y:S02]  /*2230*/  SYNCS.PHASECHK.TRANS64.TRYWAIT P0, [UR4], R3 ;  /* 0x00000003ff0075a7 */ /* 0x000e640008001104 */
[----:B-1----:R-:W-:Y:S05]  /*2240*/  @!P0 BRA `(.L_x_33) ;  /* 0x00000074007c8947 */ /* 0x002fea0003800000 */
.L_x_129:
[----:B------:R-:W-:-:S04]  /*2250*/  UIADD3 UR5, UPT, UPT, UR14, 0x1, URZ ;  /* 0x000000010e057890 */ /* 0x000fc8000fffe0ff */
[----:B------:R-:W-:-:S04]  /*2260*/  UISETP.NE.AND UP0, UPT, UR5, 0x3, UPT ;  /* 0x000000030500788c */ /* 0x000fc8000bf05270 */
[----:B------:R-:W-:Y:S02]  /*2270*/  USEL UR7, URZ, 0x1, UP0 ;  /* 0x00000001ff077887 */ /* 0x000fe40008000000 */
[----:B------:R-:W-:-:S04]  /*2280*/  USEL UR5, UR5, URZ, UP0 ;  /* 0x000000ff05057287 */ /* 0x000fc80008000000 */
[----:B------:R-:W-:Y:S01]  /*2290*/  ULEA UR4, UR5, UR6, 0x3 ;  /* 0x0000000605047291 */ /* 0x000fe2000f8e18ff */
[----:B------:R-:W-:-:S04]  /*22a0*/  LOP3.LUT R16, R16, UR7, RZ, 0x3c, !PT ;  /* 0x0000000710107c12 */ /* 0x000fc8000f8e3cff */
[----:B-1----:R-:W-:-:S04]  /*22b0*/  SHF.L.U32 R3, R16, 0x1f, RZ ;  /* 0x0000001f10037819 */ /* 0x002fc800000006ff */
[----:B------:R-:W1:Y:S02]  /*22c0*/  SYNCS.PHASECHK.TRANS64.TRYWAIT P0, [UR4], R3 ;  /* 0x00000003ff0075a7 */ /* 0x000e640008001104 */
[----:B-1----:R-:W-:Y:S05]  /*22d0*/  @!P0 BRA `(.L_x_34) ;  /* 0x0000007400708947 */ /* 0x002fea0003800000 */
.L_x_131:
[----:B------:R-:W-:-:S04]  /*22e0*/  UIADD3 UR5, UPT, UPT, UR5, 0x1, URZ ;  /* 0x0000000105057890 */ /* 0x000fc8000fffe0ff */
[----:B------:R-:W-:-:S04]  /*22f0*/  UISETP.NE.AND UP0, UPT, UR5, 0x3, UPT ;  /* 0x000000030500788c */ /* 0x000fc8000bf05270 */
[----:B------:R-:W-:Y:S02]  /*2300*/  USEL UR4, URZ, 0x1, UP0 ;  /* 0x00000001ff047887 */ /* 0x000fe40008000000 */
[----:B------:R-:W-:-:S04]  /*2310*/  USEL UR5, UR5, URZ, UP0 ;  /* 0x000000ff05057287 */ /* 0x000fc80008000000 */
[----:B------:R-:W-:Y:S01]  /*2320*/  ULEA UR5, UR5, UR6, 0x3 ;  /* 0x0000000605057291 */ /* 0x000fe2000f8e18ff */
[----:B-1----:R-:W-:-:S04]  /*2330*/  LOP3.LUT R3, R16, UR4, RZ, 0x3c, !PT ;  /* 0x0000000410037c12 */ /* 0x002fc8000f8e3cff */
[----:B------:R-:W-:Y:S01]  /*2340*/  SHF.L.U32 R3, R3, 0x1f, RZ ;  /* 0x0000001f03037819 */ /* 0x000fe200000006ff */
[----:B------:R-:W-:-:S07]  /*2350*/  IMAD.U32 R0, RZ, RZ, UR5 ;  /* 0x00000005ff007e24 */ /* 0x000fce000f8e00ff */
.L_x_35:
[----:B-1----:R1:W2:Y:S02]  /*2360*/  SYNCS.PHASECHK.TRANS64.TRYWAIT P0, [R0+URZ], R3 ;  /* 0x00000003000075a7 */ /* 0x0022a400080011ff */
[----:B--2---:R-:W-:Y:S05]  /*2370*/  @!P0 NANOSLEEP.SYNCS 0x989680 ;  /* 0x009896800000895d */ /* 0x004fea0003900000 */
[----:B------:R-:W2:Y:S02]  /*2380*/  @!P0 SYNCS.PHASECHK.TRANS64 P0, [R0+URZ], R3 ;  /* 0x00000003000085a7 */ /* 0x000ea400080010ff */
[----:B--2-4-:R-:W-:Y:S05]  /*2390*/  @P0 EXIT ;  /* 0x000000000000094d */ /* 0x014fea0003800000 */
[----:B------:R-:W-:Y:S05]  /*23a0*/  BRA `(.L_x_35) ;  /* 0xfffffffc00ec7947 */ /* 0x000fea000383ffff */
.L_x_22:
[----:B------:R-:W-:-:S04]  /*23b0*/  UISETP.NE.AND UP1, UPT, UR37, URZ, UPT ;  /* 0x000000ff2500728c */ /* 0x000fc8000bf25270 */
[----:B------:R-:W-:-:S09]  /*23c0*/  UISETP.NE.OR UP1, UPT, UR8, 0x1, UP1 ;  /* 0x000000010800788c */ /* 0x000fd20008f25670 */
[----:B------:R-:W-:Y:S05]  /*23d0*/  BRA.U UP1, `(.L_x_36) ;  /* 0x0000000501487547 */ /* 0x000fea000b800000 */
[----:B------:R-:W-:Y:S01]  /*23e0*/  ISETP.GE.U32.AND P2, PT, R3, 0x2, PT ;  /* 0x000000020300780c */ /* 0x000fe20003f46070 */
[----:B------:R-:W-:Y:S01]  /*23f0*/  IMAD.MOV.U32 R12, RZ, RZ, 0x1 ;  /* 0x00000001ff0c7424 */ /* 0x000fe200078e00ff */
[----:B------:R-:W-:Y:S02]  /*2400*/  CS2R R10, SRZ ;  /* 0x00000000000a7805 */ /* 0x000fe4000001ff00 */
[----:B------:R-:W-:Y:S01]  /*2410*/  CS2R R8, SRZ ;  /* 0x0000000000087805 */ /* 0x000fe2000001ff00 */
[----:B------:R-:W-:Y:S01]  /*2420*/  UMOV UR4, 0x400 ;  /* 0x0000040000047882 */ /* 0x000fe20000000000 */
[----:B------:R-:W-:Y:S01]  /*2430*/  UMOV UR6, URZ ;  /* 0x000000ff00067c82 */ /* 0x000fe20008000000 */
[----:B------:R-:W-:-:S12]  /*2440*/  ULEA UR37, UR37, UR4, 0x18 ;  /* 0x0000000425257291 */ /* 0x000fd8000f8ec0ff */
.L_x_40:
[----:B------:R-:W-:Y:S02]  /*2450*/  LEA R0, R8, UR37, 0x3 ;  /* 0x0000002508007c11 */ /* 0x000fe4000f8e18ff */
[----:B------:R-:W-:-:S03]  /*2460*/  SHF.L.U32 R5, R9, 0x1f, RZ ;  /* 0x0000001f09057819 */ /* 0x000fc600000006ff */
[----:B------:R-:W-:Y:S01]  /*2470*/  VIADD R4, R0, 0xd0 ;  /* 0x000000d000047836 */ /* 0x000fe20000000000 */
[----:B------:R-:W1:Y:S02]  /*2480*/  SYNCS.PHASECHK.TRANS64.TRYWAIT P0, [R0+URZ+0xc0], R5 ;  /* 0x0000c005000075a7 */ /* 0x000e6400080011ff */
[----:B-1----:R-:W-:Y:S05]  /*2490*/  @!P0 BRA `(.L_x_37) ;  /* 0x0000007400188947 */ /* 0x002fea0003800000 */
.L_x_132:
[----:B------:R-:W-:Y:S01]  /*24a0*/  ULEA UR5, UR6, UR37, 0x3 ;  /* 0x0000002506057291 */ /* 0x000fe2000f8e18ff */
[----:B------:R-:W-:Y:S01]  /*24b0*/  PRMT R4, RZ, 0x654, R4 ;  /* 0x00000654ff047816 */ /* 0x000fe20000000004 */
[----:B-1----:R-:W-:Y:S01]  /*24c0*/  @!P2 IMAD.MOV.U32 R5, RZ, RZ, 0x10 ;  /* 0x00000010ff05a424 */ /* 0x002fe200078e00ff */
[----:B------:R-:W-:Y:S01]  /*24d0*/  SHF.L.U32 R7, R12, 0x1f, RZ ;  /* 0x0000001f0c077819 */ /* 0x000fe200000006ff */
[----:B------:R-:W-:Y:S01]  /*24e0*/  UIADD3 UR4, UPT, UPT, UR5, 0x80, URZ ;  /* 0x0000008005047890 */ /* 0x000fe2000fffe0ff */
[----:B------:R1:W-:Y:S05]  /*24f0*/  SYNCS.ARRIVE.TRANS64.RED.A1T0 RZ, [R4+URZ], RZ ;  /* 0x000000ff04ff79a7 */ /* 0x0003ea00081004ff */
[----:B------:R-:W-:Y:S01]  /*2500*/  IMAD.U32 R0, RZ, RZ, UR4 ;  /* 0x00000004ff007e24 */ /* 0x000fe2000f8e00ff */
[----:B------:R-:W2:Y:S04]  /*2510*/  SYNCS.PHASECHK.TRANS64.TRYWAIT P0, [UR5+0x90], R7 ;  /* 0x00009007ff0075a7 */ /* 0x000ea80008001105 */
[----:B------:R-:W-:Y:S01]  /*2520*/  PRMT R13, R3, 0x654, R0 ;  /* 0x00000654030d7816 */ /* 0x000fe20000000000 */
[----:B-12---:R-:W-:Y:S06]  /*2530*/  @!P0 BRA `(.L_x_38) ;  /* 0x0000007400048947 */ /* 0x006fec0003800000 */
.L_x_134:
[----:B------:R-:W-:Y:S01]  /*2540*/  ULEA UR4, UR6, UR37, 0x4 ;  /* 0x0000002506047291 */ /* 0x000fe2000f8e20ff */
[----:B---3--:R-:W-:Y:S01]  /*2550*/  SEL R2, R13, R2, !P2 ;  /* 0x000000020d027207 */ /* 0x008fe20005000000 */
[----:B------:R-:W-:Y:S01]  /*2560*/  UIADD3 UR5, UPT, UPT, UR5, 0x80, URZ ;  /* 0x0000008005057890 */ /* 0x000fe2000fffe0ff */
[----:B-1----:R-:W-:Y:S01]  /*2570*/  LEA R0, R11, UR37, 0x3 ;  /* 0x000000250b007c11 */ /* 0x002fe2000f8e18ff */
[----:B------:R-:W-:Y:S01]  /*2580*/  UIADD3 UR4, UPT, UPT, UR4, 0xf0, URZ ;  /* 0x000000f004047890 */ /* 0x000fe2000fffe0ff */
[----:B------:R1:W-:Y:S01]  /*2590*/  @!P2 SYNCS.ARRIVE.TRANS64.RED RZ, [R2+URZ], R5 ;  /* 0x0000000502ffa9a7 */ /* 0x0003e200080004ff */
[----:B------:R-:W-:Y:S01]  /*25a0*/  UIADD3 UR6, UPT, UPT, UR6, 0x1, URZ ;  /* 0x0000000106067890 */ /* 0x000fe2000fffe0ff */
[----:B------:R-:W-:-:S03]  /*25b0*/  VIADD R8, R8, 0x1 ;  /* 0x0000000108087836 */ /* 0x000fc60000000000 */
[----:B------:R-:W-:Y:S02]  /*25c0*/  UISETP.NE.AND UP0, UPT, UR6, 0x2, UPT ;  /* 0x000000020600788c */ /* 0x000fe4000bf05270 */
[----:B------:R-:W-:Y:S01]  /*25d0*/  ISETP.NE.AND P0, PT, R8, 0x2, PT ;  /* 0x000000020800780c */ /* 0x000fe20003f05270 */
[----:B------:R-:W-:Y:S06]  /*25e0*/  UGETNEXTWORKID.BROADCAST [UR4], [UR5] ;  /* 0x00000000040073ca */ /* 0x000fec0008000100 */
[----:B------:R-:W-:Y:S02]  /*25f0*/  USEL UR4, URZ, 0x1, UP0 ;  /* 0x00000001ff047887 */ /* 0x000fe40008000000 */
[----:B------:R-:W-:-:S04]  /*2600*/  USEL UR6, UR6, URZ, UP0 ;  /* 0x000000ff06067287 */ /* 0x000fc80008000000 */
[----:B------:R-:W-:Y:S02]  /*2610*/  LOP3.LUT R12, R12, UR4, RZ, 0x3c, !PT ;  /* 0x000000040c0c7c12 */ /* 0x000fe4000f8e3cff */
[----:B-1----:R-:W-:-:S04]  /*2620*/  SHF.L.U32 R5, R10, 0x1f, RZ ;  /* 0x0000001f0a057819 */ /* 0x002fc800000006ff */
[----:B------:R-:W1:Y:S02]  /*2630*/  SYNCS.PHASECHK.TRANS64.TRYWAIT P1, [R0+URZ+0x80], R5 ;  /* 0x00008005000075a7 */ /* 0x000e6400080211ff */
[----:B-1----:R-:W-:Y:S05]  /*2640*/  @!P1 BRA `(.L_x_39) ;  /* 0x0000007000d89947 */ /* 0x002fea0003800000 */
.L_x_135:
[C---:B------:R-:W-:Y:S01]  /*2650*/  LEA R4, R11.reuse, UR37, 0x4 ;  /* 0x000000250b047c11 */ /* 0x040fe2000f8e20ff */
[----:B-1----:R-:W-:Y:S01]  /*2660*/  VIADD R0, R0, 0x90 ;  /* 0x0000009000007836 */ /* 0x002fe20000000000 */
[----:B------:R-:W-:Y:S01]  /*2670*/  SEL R8, R8, RZ, P0 ;  /* 0x000000ff08087207 */ /* 0x000fe20000000000 */
[----:B------:R-:W-:-:S03]  /*2680*/  VIADD R11, R11, 0x1 ;  /* 0x000000010b0b7836 */ /* 0x000fc60000000000 */
[----:B------:R-:W1:Y:S01]  /*2690*/  LDS.128 R4, [R4+0xf0] ;  /* 0x0000f00004047984 */ /* 0x000e620000000c00 */
[----:B------:R-:W-:Y:S02]  /*26a0*/  PRMT R0, RZ, 0x654, R0 ;  /* 0x00000654ff007816 */ /* 0x000fe40000000000 */
[C---:B------:R-:W-:Y:S01]  /*26b0*/  ISETP.NE.AND P1, PT, R11.reuse, 0x2, PT ;  /* 0x000000020b00780c */ /* 0x040fe20003f25270 */
[----:B------:R-:W-:Y:S01]  /*26c0*/  @!PT LDS RZ, [RZ] ;  /* 0x00000000fffff984 */ /* 0x000fe20000000800 */
[----:B------:R-:W-:Y:S01]  /*26d0*/  @!PT LDS RZ, [RZ] ;  /* 0x00000000fffff984 */ /* 0x000fe20000000800 */
[----:B------:R-:W-:Y:S01]  /*26e0*/  @!PT LDS RZ, [RZ] ;  /* 0x00000000fffff984 */ /* 0x000fe20000000800 */
[----:B------:R-:W-:Y:S01]  /*26f0*/  @!PT LDS RZ, [RZ] ;  /* 0x00000000fffff984 */ /* 0x000fe20000000800 */
[----:B------:R2:W-:Y:S06]  /*2700*/  MEMBAR.ALL.CTA ;  /* 0x0000000000007992 */ /* 0x0005ec0000008000 */
[----:B--2---:R-:W2:Y:S01]  /*2710*/  FENCE.VIEW.ASYNC.S ;  /* 0x00000000000073c6 */ /* 0x004ea20000000000 */
[----:B------:R-:W-:Y:S01]  /*2720*/  SEL R11, R11, RZ, P1 ;  /* 0x000000ff0b0b7207 */ /* 0x000fe20000800000 */
[----:B--2---:R2:W-:Y:S01]  /*2730*/  SYNCS.ARRIVE.TRANS64.RED.A1T0 RZ, [R0+URZ], RZ ;  /* 0x000000ff00ff79a7 */ /* 0x0045e200081004ff */
[----:B-1----:R-:W-:-:S02]  /*2740*/  LOP3.LUT P3, RZ, R6, 0x1, RZ, 0xc0, !PT ;  /* 0x0000000106ff7812 */ /* 0x002fc4000786c0ff */
[----:B------:R-:W-:-:S04]  /*2750*/  SEL R5, RZ, 0x1, P1 ;  /* 0x00000001ff057807 */ /* 0x000fc80000800000 */
[----:B------:R-:W-:Y:S02]  /*2760*/  LOP3.LUT R10, R10, R5, RZ, 0x3c, !PT ;  /* 0x000000050a0a7212 */ /* 0x000fe400078e3cff */
[----:B--2---:R-:W-:-:S04]  /*2770*/  SEL R0, RZ, 0x1, P0 ;  /* 0x00000001ff007807 */ /* 0x004fc80000000000 */
[----:B------:R-:W-:Y:S01]  /*2780*/  LOP3.LUT R9, R9, R0, RZ, 0x3c, !PT ;  /* 0x0000000009097212 */ /* 0x000fe200078e3cff */
[----:B------:R-:W-:Y:S06]  /*2790*/  @P3 BRA `(.L_x_40) ;  /* 0xfffffffc002c3947 */ /* 0x000fec000383ffff */
[----:B------:R-:W-:Y:S01]  /*27a0*/  ULEA UR5, UR6, UR37, 0x3 ;  /* 0x0000002506057291 */ /* 0x000fe2000f8e18ff */
[----:B------:R-:W-:-:S08]  /*27b0*/  SHF.L.U32 R3, R12, 0x1f, RZ ;  /* 0x0000001f0c037819 */ /* 0x000fd000000006ff */
[----:B------:R-:W1:Y:S02]  /*27c0*/  SYNCS.PHASECHK.TRANS64 P0, [UR5+0x90], R3 ;  /* 0x00009003ff0075a7 */ /* 0x000e640008001005 */
[----:B-1----:R-:W-:Y:S05]  /*27d0*/  @P0 BRA `(.L_x_41) ;  /* 0x0000000000080947 */ /* 0x002fea0003800000 */
[----:B------:R-:W1:Y:S02]  /*27e0*/  SYNCS.PHASECHK.TRANS64.TRYWAIT P0, [UR5+0x90], R3 ;  /* 0x00009003ff0075a7 */ /* 0x000e640008001105 */
[----:B-1----:R-:W-:Y:S05]  /*27f0*/  @!P0 BRA `(.L_x_42) ;  /* 0x0000007000808947 */ /* 0x002fea0003800000 */
.L_x_41:
[----:B------:R-:W-:-:S04]  /*2800*/  UIADD3 UR4, UPT, UPT, UR6, 0x1, URZ ;  /* 0x0000000106047890 */ /* 0x000fc8000fffe0ff */
[----:B------:R-:W-:-:S04]  /*2810*/  UISETP.NE.AND UP0, UPT, UR4, 0x2, UPT ;  /* 0x000000020400788c */ /* 0x000fc8000bf05270 */
[----:B------:R-:W-:Y:S02]  /*2820*/  USEL UR7, URZ, 0x1, UP0 ;  /* 0x00000001ff077887 */ /* 0x000fe40008000000 */
[----:B------:R-:W-:-:S04]  /*2830*/  USEL UR4, UR4, URZ, UP0 ;  /* 0x000000ff04047287 */ /* 0x000fc80008000000 */
[----:B------:R-:W-:Y:S01]  /*2840*/  ULEA UR4, UR4, UR37, 0x3 ;  /* 0x0000002504047291 */ /* 0x000fe2000f8e18ff */
[----:B-1----:R-:W-:-:S04]  /*2850*/  LOP3.LUT R3, R12, UR7, RZ, 0x3c, !PT ;  /* 0x000000070c037c12 */ /* 0x002fc8000f8e3cff */
[----:B------:R-:W-:-:S04]  /*2860*/  SHF.L.U32 R0, R3, 0x1f, RZ ;  /* 0x0000001f03007819 */ /* 0x000fc800000006ff */
[----:B------:R-:W1:Y:S02]  /*2870*/  SYNCS.PHASECHK.TRANS64 P0, [UR4+0x90], R0 ;  /* 0x00009000ff0075a7 */ /* 0x000e640008001004 */
[----:B-1----:R-:W-:Y:S05]  /*2880*/  @P0 EXIT ;  /* 0x000000000000094d */ /* 0x002fea0003800000 */
[----:B------:R-:W-:Y:S02]  /*2890*/  SHF.L.U32 R3, R3, 0x1f, RZ ;  /* 0x0000001f03037819 */ /* 0x000fe400000006ff */
[----:B------:R-:W-:-:S07]  /*28a0*/  MOV R0, UR4 ;  /* 0x0000000400007c02 */ /* 0x000fce0008000f00 */
.L_x_43:
[----:B-1----:R1:W2:Y:S02]  /*28b0*/  SYNCS.PHASECHK.TRANS64.TRYWAIT P0, [R0+URZ+0x90], R3 ;  /* 0x00009003000075a7 */ /* 0x0022a400080011ff */
[----:B--2---:R-:W-:Y:S05]  /*28c0*/  @!P0 NANOSLEEP.SYNCS 0x989680 ;  /* 0x009896800000895d */ /* 0x004fea0003900000 */
[----:B------:R-:W2:Y:S02]  /*28d0*/  @!P0 SYNCS.PHASECHK.TRANS64 P0, [R0+URZ+0x90], R3 ;  /* 0x00009003000085a7 */ /* 0x000ea400080010ff */
[----:B--2---:R-:W-:Y:S05]  /*28e0*/  @P0 EXIT ;  /* 0x000000000000094d */ /* 0x004fea0003800000 */
[----:B------:R-:W-:Y:S05]  /*28f0*/  BRA `(.L_x_43) ;  /* 0xfffffffc00ec7947 */ /* 0x000fea000383ffff */
.L_x_36:
[----:B------:R-:W-:Y:S05]  /*2900*/  BRA.U UP4, `(.L_x_44) ;  /* 0x0000000d04b87547 */ /* 0x000fea000b800000 */
[----:B------:R-:W-:Y:S01]  /*2910*/  UMOV UR4, 0x40 ;  /* 0x0000004000047882 */ /* 0x000fe20000000000 */
[----:B------:R-:W-:Y:S01]  /*2920*/  NOP ;  /* 0x0000000000007918 */ /* 0x000fe20000000000 */
[----:B------:R-:W-:Y:S01]  /*2930*/  ULEA UR4, UR37, UR4, 0x18 ;  /* 0x0000000425047291 */ /* 0x000fe2000f8ec0ff */
[----:B------:R-:W-:Y:S02]  /*2940*/  UMOV UR5, 0x400 ;  /* 0x0000040000057882 */ /* 0x000fe40000000000 */
[----:B------:R-:W-:-:S06]  /*2950*/  ULEA UR37, UR37, UR5, 0x18 ;  /* 0x0000000525257291 */ /* 0x000fcc000f8ec0ff */
[----:B---3--:R-:W1:Y:S02]  /*2960*/  LDS.U8 R2, [UR4+0x1c] ;  /* 0x00001c04ff027984 */ /* 0x008e640008000000 */
[----:B-1----:R-:W-:-:S13]  /*2970*/  ISETP.NE.AND P0, PT, R2, RZ, PT ;  /* 0x000000ff0200720c */ /* 0x002fda0003f05270 */
[----:B------:R-:W-:Y:S05]  /*2980*/  @P0 BRA `(.L_x_45) ;  /* 0x0000000000580947 */ /* 0x000fea0003800000 */
[----:B------:R-:W-:-:S13]  /*2990*/  ELECT P0, URZ, PT ;  /* 0x0000000000ff782f */ /* 0x000fda0003800000 */
[----:B------:R-:W-:Y:S05]  /*29a0*/  @!P0 BRA `(.L_x_46) ;  /* 0x0000000000608947 */ /* 0x000fea0003800000 */
[----:B------:R-:W-:Y:S01]  /*29b0*/  UMOV UR5, 0x10 ;  /* 0x0000001000057882 */ /* 0x000fe20000000000 */
[----:B------:R-:W-:Y:S01]  /*29c0*/  HFMA2 R2, -RZ, RZ, 0, 5.9604644775390625e-08 ;  /* 0x00000001ff027431 */ /* 0x000fe200000001ff */
[----:B------:R-:W-:-:S03]  /*29d0*/  MOV R3, 0xffff ;  /* 0x0000ffff00037802 */ /* 0x000fc60000000f00 */
[----:B------:R-:W-:Y:S04]  /*29e0*/  DEPBAR.LE SB1, 0x36 ;  /* 0x00009d800000791a */ /* 0x000fe80000000000 */
[----:B------:R-:W1:Y:S02]  /*29f0*/  UTCATOMSWS.FIND_AND_SET.ALIGN UP0, UR5, UR5 ;  /* 0x00000005000575e3 */ /* 0x000e640008000800 */
[----:B-1----:R-:W-:Y:S01]  /*2a00*/  MOV R4, UR5 ;  /* 0x0000000500047c02 */ /* 0x002fe20008000f00 */
[----:B------:R-:W-:Y:S06]  /*2a10*/  BRA.U UP0, `(.L_x_47) ;  /* 0x0000000100187547 */ /* 0x000fec000b800000 */
.L_x_48:
[----:B------:R-:W-:Y:S05]  /*2a20*/  NANOSLEEP 0x64 ;  /* 0x000000640000795d */ /* 0x000fea0003800000 */
[----:B------:R-:W-:-:S05]  /*2a30*/  UMOV UR5, 0x10 ;  /* 0x0000001000057882 */ /* 0x000fca0000000000 */
[----:B------:R-:W-:Y:S04]  /*2a40*/  DEPBAR.LE SB1, 0x36 ;  /* 0x00009d800000791a */ /* 0x000fe80000000000 */
[----:B------:R-:W1:Y:S02]  /*2a50*/  UTCATOMSWS.FIND_AND_SET.ALIGN UP0, UR5, UR5 ;  /* 0x00000005000575e3 */ /* 0x000e640008000800 */
[----:B-1----:R-:W-:Y:S01]  /*2a60*/  MOV R4, UR5 ;  /* 0x0000000500047c02 */ /* 0x002fe20008000f00 */
[----:B------:R-:W-:Y:S05]  /*2a70*/  BRA.U !UP0, `(.L_x_48) ;  /* 0xfffffffd08e87547 */ /* 0x000fea000b83ffff */
.L_x_47:
[-C--:B------:R-:W-:Y:S02]  /*2a80*/  SHF.L.U32 R3, R3, R4.reuse, RZ ;  /* 0x0000000403037219 */ /* 0x080fe400000006ff */
[----:B------:R-:W-:Y:S01]  /*2a90*/  SHF.L.U32 R2, R2, R4, RZ ;  /* 0x0000000402027219 */ /* 0x000fe200000006ff */
[----:B------:R-:W-:Y:S02]  /*2aa0*/  IMAD.SHL.U32 R4, R4, 0x20, RZ ;  /* 0x0000002004047824 */ /* 0x000fe400078e00ff */
[----:B------:R1:W-:Y:S04]  /*2ab0*/  ATOMS.OR RZ, [UR4+0x14], R3 ;  /* 0x00001403ffff798c */ /* 0x0003e8000b000004 */
[----:B------:R1:W-:Y:S04]  /*2ac0*/  ATOMS.OR RZ, [UR4+0x18], R2 ;  /* 0x00001802ffff798c */ /* 0x0003e8000b000004 */
[----:B------:R1:W-:Y:S01]  /*2ad0*/  STS [UR37+0x110], R4 ;  /* 0x00011004ff007988 */ /* 0x0003e20008000825 */
[----:B------:R-:W-:Y:S05]  /*2ae0*/  BRA `(.L_x_46) ;  /* 0x0000000000107947 */ /* 0x000fea0003800000 */
.L_x_45:
[----:B------:R-:W-:-:S05]  /*2af0*/  MOV R2, 0xffffffff ;  /* 0xffffffff00027802 */ /* 0x000fca0000000f00 */
[----:B------:R1:W-:Y:S02]  /*2b00*/  STS [UR37+0x110], R2 ;  /* 0x00011002ff007988 */ /* 0x0003e40008000825 */
[----:B-1----:R-:W-:Y:S02]  /*2b10*/  MOV R2, 0x2b30 ;  /* 0x00002b3000027802 */ /* 0x002fe40000000f00 */
[----:B-----5:R-:W-:Y:S05]  /*2b20*/  CALL.REL.NOINC `($__internal_1_$__cuda_sm10x_tcgen05_guardrail_trap_phase_invalid_during_alloc) ;  /* 0x00000074009c7944 */ /* 0x020fea0003c00000 */
.L_x_46:
[----:B------:R-:W-:Y:S05]  /*2b30*/  WARPSYNC.ALL ;  /* 0x0000000000007948 */ /* 0x000fea0003800000 */
[----:B------:R-:W2:Y:S01]  /*2b40*/  S2UR UR4, SR_CgaCtaId ;  /* 0x00000000000479c3 */ /* 0x000ea20000008800 */
[----:B------:R-:W-:Y:S01]  /*2b50*/  UMOV UR5, 0x400 ;  /* 0x0000040000057882 */ /* 0x000fe20000000000 */
[----:B------:R-:W-:-:S06]  /*2b60*/  NOP ;  /* 0x0000000000007918 */ /* 0x000fcc0000000000 */
[----:B------:R-:W-:Y:S06]  /*2b70*/  BAR.ARV 0x6, 0xa0 ;  /* 0x0182800000007b1d */ /* 0x000fec0000002000 */
[----:B------:R-:W3:Y:S01]  /*2b80*/  LDCU UR13, c[0x0][0x38c] ;  /* 0x00007180ff0d77ac */ /* 0x000ee20008000800 */
[----:B------:R-:W-:Y:S01]  /*2b90*/  LOP3.LUT R0, R0, 0xffff, RZ, 0xc0, !PT ;  /* 0x0000ffff00007812 */ /* 0x000fe200078ec0ff */
[----:B------:R-:W-:Y:S01]  /*2ba0*/  IMAD.MOV.U32 R11, RZ, RZ, 0x1 ;  /* 0x00000001ff0b7424 */ /* 0x000fe200078e00ff */
[----:B------:R-:W-:Y:S01]  /*2bb0*/  CS2R R8, SRZ ;  /* 0x0000000000087805 */ /* 0x000fe2000001ff00 */
[----:B------:R-:W-:Y:S01]  /*2bc0*/  UISETP.LT.AND UP0, UPT, UR23, 0x1, UPT ;  /* 0x000000011700788c */ /* 0x000fe2000bf01270 */
[----:B------:R-:W-:Y:S01]  /*2bd0*/  R2UR UR8, R0 ;  /* 0x00000000000872ca */ /* 0x000fe200000e0000 */
[----:B------:R-:W-:Y:S01]  /*2be0*/  IMAD.MOV.U32 R10, RZ, RZ, RZ ;  /* 0x000000ffff0a7224 */ /* 0x000fe200078e00ff */
[----:B------:R-:W-:Y:S01]  /*2bf0*/  UMOV UR18, URZ ;  /* 0x000000ff00127c82 */ /* 0x000fe20008000000 */
[----:B------:R-:W-:-:S02]  /*2c00*/  USEL UR9, UR23, 0x1, !UP0 ;  /* 0x0000000117097887 */ /* 0x000fc4000c000000 */
[----:B--2---:R-:W-:Y:S01]  /*2c10*/  ULEA UR4, UR4, UR5, 0x18 ;  /* 0x0000000504047291 */ /* 0x004fe2000f8ec0ff */
[----:B------:R-:W-:Y:S01]  /*2c20*/  UMOV UR17, URZ ;  /* 0x000000ff00117c82 */ /* 0x000fe20008000000 */
[----:B------:R-:W-:Y:S02]  /*2c30*/  UIADD3 UR9, UPT, UPT, -UR9, URZ, URZ ;  /* 0x000000ff09097290 */ /* 0x000fe4000fffe1ff */
[----:B------:R-:W-:Y:S02]  /*2c40*/  UIADD3 UR10, UPT, UPT, UR4, 0x10400, URZ ;  /* 0x00010400040a7890 */ /* 0x000fe4000fffe0ff */
[----:B------:R-:W-:-:S03]  /*2c50*/  UIADD3 UR11, UPT, UPT, UR4, 0x1c400, URZ ;  /* 0x0001c400040b7890 */ /* 0x000fc6000fffe0ff */
[----:B-1----:R-:W1:Y:S01]  /*2c60*/  LDS R2, [UR4+0x110] ;  /* 0x00011004ff027984 */ /* 0x002e620008000800 */
[----:B------:R-:W-:Y:S02]  /*2c70*/  UIADD3 UR12, UPT, UPT, UR4, 0x34400, URZ ;  /* 0x00034400040c7890 */ /* 0x000fe4000fffe0ff */
[----:B------:R-:W-:Y:S02]  /*2c80*/  USHF.R.U32.HI UR10, URZ, 0x4, UR10 ;  /* 0x00000004ff0a7899 */ /* 0x000fe4000801160a */
[----:B------:R-:W-:Y:S02]  /*2c90*/  USHF.R.U32.HI UR11, URZ, 0x4, UR11 ;  /* 0x00000004ff0b7899 */ /* 0x000fe4000801160b */
[----:B------:R-:W-:Y:S02]  /*2ca0*/  USHF.R.U32.HI UR12, URZ, 0x4, UR12 ;  /* 0x00000004ff0c7899 */ /* 0x000fe4000801160c */
[----:B------:R-:W-:Y:S02]  /*2cb0*/  ULOP3.LUT UR10, UR10, 0x3fff, URZ, 0xc0, !UPT ;  /* 0x00003fff0a0a7892 */ /* 0x000fe4000f8ec0ff */
[----:B------:R-:W-:-:S02]  /*2cc0*/  ULOP3.LUT UR11, UR11, 0x3fff, URZ, 0xc0, !UPT ;  /* 0x00003fff0b0b7892 */ /* 0x000fc4000f8ec0ff */
[----:B------:R-:W-:Y:S02]  /*2cd0*/  ULOP3.LUT UR12, UR12, 0x3fff, URZ, 0xc0, !UPT ;  /* 0x00003fff0c0c7892 */ /* 0x000fe4000f8ec0ff */
[----:B------:R-:W-:Y:S02]  /*2ce0*/  ULOP3.LUT UR10, UR10, 0x10000, URZ, 0xfc, !UPT ;  /* 0x000100000a0a7892 */ /* 0x000fe4000f8efcff */
[----:B------:R-:W-:Y:S02]  /*2cf0*/  ULOP3.LUT UR11, UR11, 0x10000, URZ, 0xfc, !UPT ;  /* 0x000100000b0b7892 */ /* 0x000fe4000f8efcff */
[----:B------:R-:W-:Y:S02]  /*2d00*/  ULOP3.LUT UR12, UR12, 0x10000, URZ, 0xfc, !UPT ;  /* 0x000100000c0c7892 */ /* 0x000fe4000f8efcff */
[----:B---3--:R-:W-:Y:S01]  /*2d10*/  UISETP.GE.AND UP0, UPT, UR13, 0x1, UPT ;  /* 0x000000010d00788c */ /* 0x008fe2000bf06270 */
[----:B-1----:R-:W-:Y:S01]  /*2d20*/  R2UR UR19, R2 ;  /* 0x00000000021372ca */ /* 0x002fe200000e0000 */
[----:B------:R-:W-:-:S05]  /*2d30*/  IMAD.MOV.U32 R2, RZ, RZ, 0x820 ;  /* 0x00000820ff027424 */ /* 0x000fca00078e00ff */
[C---:B------:R-:W-:Y:S02]  /*2d40*/  R2UR UR7, R2.reuse ;  /* 0x00000000020772ca */ /* 0x040fe400000e0000 */
[C---:B------:R-:W-:Y:S02]  /*2d50*/  R2UR UR6, R2.reuse ;  /* 0x00000000020672ca */ /* 0x040fe400000e0000 */
[----:B------:R-:W-:-:S03]  /*2d60*/  R2UR UR5, R2 ;  /* 0x00000000020572ca */ /* 0x000fc600000e0000 */
[----:B------:R-:W-:Y:S02]  /*2d70*/  ULOP3.LUT UR16, UR19, 0x1, URZ, 0xc0, !UPT ;  /* 0x0000000113107892 */ /* 0x000fe4000f8ec0ff */
[----:B------:R-:W-:Y:S02]  /*2d80*/  UIADD3 UR26, UPT, UPT, UR19, 0x101, URZ ;  /* 0x00000101131a7890 */ /* 0x000fe4000fffe0ff */
[----:B------:R-:W-:Y:S02]  /*2d90*/  UIADD3 UR20, UPT, UPT, UR19, 0x103, URZ ;  /* 0x0000010313147890 */ /* 0x000fe4000fffe0ff */
[----:B------:R-:W-:Y:S02]  /*2da0*/  ULOP3.LUT UR16, UR16, 0x494, URZ, 0xfc, !UPT ;  /* 0x0000049410107892 */ /* 0x000fe4000f8efcff */
[----:B------:R-:W-:Y:S02]  /*2db0*/  ULOP3.LUT UR15, UR26, 0x1, URZ, 0xc0, !UPT ;  /* 0x000000011a0f7892 */ /* 0x000fe4000f8ec0ff */
[----:B------:R-:W-:-:S02]  /*2dc0*/  ULOP3.LUT UR14, UR20, 0x1, URZ, 0xc0, !UPT ;  /* 0x00000001140e7892 */ /* 0x000fc4000f8ec0ff */
[----:B------:R-:W-:Y:S02]  /*2dd0*/  UPRMT UR29, UR16, 0x5410, UR7 ;  /* 0x00005410101d7896 */ /* 0x000fe40008000007 */
[----:B------:R-:W-:Y:S02]  /*2de0*/  UIADD3 UR28, UPT, UPT, UR19, 0x100, URZ ;  /* 0x00000100131c7890 */ /* 0x000fe4000fffe0ff */
[----:B------:R-:W-:Y:S02]  /*2df0*/  ULOP3.LUT UR24, UR19, 0xfffffffe, URZ, 0xc0, !UPT ;  /* 0xfffffffe13187892 */ /* 0x000fe4000f8ec0ff */
[----:B------:R-:W-:Y:S02]  /*2e00*/  ULOP3.LUT UR15, UR15, 0x494, URZ, 0xfc, !UPT ;  /* 0x000004940f0f7892 */ /* 0x000fe4000f8efcff */
[----:B------:R-:W-:Y:S02]  /*2e10*/  ULOP3.LUT UR14, UR14, 0x494, URZ, 0xfc, !UPT ;  /* 0x000004940e0e7892 */ /* 0x000fe4000f8efcff */
[----:B------:R-:W-:-:S02]  /*2e20*/  ULOP3.LUT UR28, UR28, 0xfffffffe, URZ, 0xc0, !UPT ;  /* 0xfffffffe1c1c7892 */ /* 0x000fc4000f8ec0ff */
[----:B------:R-:W-:Y:S02]  /*2e30*/  ULOP3.LUT UR26, UR26, 0xfffffffe, URZ, 0xc0, !UPT ;  /* 0xfffffffe1a1a7892 */ /* 0x000fe4000f8ec0ff */
[----:B------:R-:W-:Y:S02]  /*2e40*/  UIADD3 UR24, UPT, UPT, UR24, 0x102, URZ ;  /* 0x0000010218187890 */ /* 0x000fe4000fffe0ff */
[----:B------:R-:W-:Y:S02]  /*2e50*/  ULOP3.LUT UR20, UR20, 0xfffffffe, URZ, 0xc0, !UPT ;  /* 0xfffffffe14147892 */ /* 0x000fe4000f8ec0ff */
[----:B------:R-:W-:Y:S02]  /*2e60*/  UPRMT UR27, UR15, 0x5410, UR6 ;  /* 0x000054100f1b7896 */ /* 0x000fe40008000006 */
[----:B------:R-:W-:Y:S01]  /*2e70*/  UPRMT UR21, UR14, 0x5410, UR5 ;  /* 0x000054100e157896 */ /* 0x000fe20008000005 */
[----:B------:R-:W-:-:S11]  /*2e80*/  UMOV UR25, UR29 ;  /* 0x0000001d00197c82 */ /* 0x000fd60008000000 */
.L_x_55:
[----:B------:R-:W-:Y:S02]  /*2e90*/  LEA R0, R10, UR4, 0x3 ;  /* 0x000000040a007c11 */ /* 0x000fe4000f8e18ff */
[----:B------:R-:W-:Y:S02]  /*2ea0*/  SHF.L.U32 R5, R9, 0x1f, RZ ;  /* 0x0000001f09057819 */ /* 0x000fe400000006ff */
[----:B------:R-:W-:Y:S01]  /*2eb0*/  PLOP3.LUT P0, PT, PT, PT, UP0, 0x80, 0x8 ;  /* 0x000000000008781c */ /* 0x000fe20003f0f008 */
[----:B------:R-:W-:Y:S01]  /*2ec0*/  VIADD R3, R0, 0x90 ;  /* 0x0000009000037836 */ /* 0x000fe20000000000 */
[----:B-1----:R-:W1:Y:S02]  /*2ed0*/  SYNCS.PHASECHK.TRANS64.TRYWAIT P1, [R0+URZ+0x80], R5 ;  /* 0x00008005000075a7 */ /* 0x002e6400080211ff */
[----:B-1-3--:R-:W-:Y:S09]  /*2ee0*/  @!P1 BRA `(.L_x_49) ;  /* 0x0000006800dc9947 */ /* 0x00aff20003800000 */
.L_x_137:
[----:B------:R-:W-:Y:S01]  /*2ef0*/  LEA R4, R10, UR4, 0x4 ;  /* 0x000000040a047c11 */ /* 0x000fe2000f8e20ff */
[----:B------:R-:W-:Y:S01]  /*2f00*/  @UP0 ULEA UR5, UR17, UR4, 0x3 ;  /* 0x0000000411050291 */ /* 0x000fe2000f8e18ff */
[----:B------:R-:W-:Y:S01]  /*2f10*/  PLOP3.LUT P2, PT, PT, PT, PT, 0x80, 0x8 ;  /* 0x000000000008781c */ /* 0x000fe20003f4f070 */
[----:B------:R-:W-:Y:S01]  /*2f20*/  ULEA UR6, UR18, UR4, 0x3 ;  /* 0x0000000412067291 */ /* 0x000fe2000f8e18ff */
[----:B------:R-:W-:Y:S01]  /*2f30*/  PRMT R3, RZ, 0x654, R3 ;  /* 0x00000654ff037816 */ /* 0x000fe20000000003 */
[----:B------:R-:W-:Y:S01]  /*2f40*/  ULEA UR7, UR18, UR19, 0x7 ;  /* 0x0000001312077291 */ /* 0x000fe2000f8e38ff */
[----:B-1----:R-:W1:Y:S01]  /*2f50*/  LDS.128 R4, [R4+0xf0] ;  /* 0x0000f00004047984 */ /* 0x002e620000000c00 */
[----:B------:R-:W-:Y:S02]  /*2f60*/  @P0 SHF.L.U32 R2, R8, 0x1f, RZ ;  /* 0x0000001f08020819 */ /* 0x000fe400000006ff */
[----:B------:R-:W-:Y:S01]  /*2f70*/  SHF.L.U32 R0, R11, 0x1f, RZ ;  /* 0x0000001f0b007819 */ /* 0x000fe200000006ff */
[----:B------:R-:W-:Y:S01]  /*2f80*/  @!PT LDS RZ, [RZ] ;  /* 0x00000000fffff984 */ /* 0x000fe20000000800 */
[----:B------:R-:W-:Y:S01]  /*2f90*/  @!PT LDS RZ, [RZ] ;  /* 0x00000000fffff984 */ /* 0x000fe20000000800 */
[----:B------:R-:W-:Y:S01]  /*2fa0*/  @!PT LDS RZ, [RZ] ;  /* 0x00000000fffff984 */ /* 0x000fe20000000800 */
[----:B------:R-:W-:Y:S01]  /*2fb0*/  @!PT LDS RZ, [RZ] ;  /* 0x00000000fffff984 */ /* 0x000fe20000000800 */
[----:B------:R2:W-:Y:S06]  /*2fc0*/  MEMBAR.ALL.CTA ;  /* 0x0000000000007992 */ /* 0x0005ec0000008000 */
[----:B--2---:R-:W2:Y:S02]  /*2fd0*/  FENCE.VIEW.ASYNC.S ;  /* 0x00000000000073c6 */ /* 0x004ea40000000000 */
[----:B--2---:R2:W-:Y:S01]  /*2fe0*/  SYNCS.ARRIVE.TRANS64.RED.A1T0 RZ, [R3+URZ], RZ ;  /* 0x000000ff03ff79a7 */ /* 0x0045e200081004ff */
[----:B------:R2:W3:Y:S01]  /*2ff0*/  @P0 SYNCS.PHASECHK.TRANS64.TRYWAIT P2, [UR5], R2 ;  /* 0x00000002ff0005a7 */ /* 0x0004e20008041105 */
[----:B-1----:R-:W-:Y:S01]  /*3000*/  LOP3.LUT P1, RZ, R6, 0x1, RZ, 0xc0, !PT ;  /* 0x0000000106ff7812 */ /* 0x002fe2000782c0ff */
[----:B------:R-:W1:Y:S02]  /*3010*/  SYNCS.PHASECHK.TRANS64.TRYWAIT P0, [UR6+0xb0], R0 ;  /* 0x0000b000ff0075a7 */ /* 0x000e640008001106 */
[----:B-123--:R-:W-:Y:S10]  /*3020*/  @!P0 BRA `(.L_x_50) ;  /* 0x0000006800a08947 */ /* 0x00eff40003800000 */
.L_x_139:
[----:B------:R-:W-:Y:S01]  /*3030*/  IADD3 R10, PT, PT, R10, 0x1, RZ ;  /* 0x000000010a0a7810 */ /* 0x000fe20007ffe0ff */
[----:B------:R-:W-:Y:S06]  /*3040*/  BRA.U !UP0, `(.L_x_51) ;  /* 0x0000000108d07547 */ /* 0x000fec000b800000 */
[----:B------:R-:W-:Y:S01]  /*3050*/  UMOV UR16, URZ ;  /* 0x000000ff00107c82 */ /* 0x000fe20008000000 */
[----:B------:R-:W-:Y:S01]  /*3060*/  UMOV UR15, UR9 ;  /* 0x00000009000f7c82 */ /* 0x000fe20008000000 */
[----:B------:R-:W-:Y:S01]  /*3070*/  UMOV UR14, UR23 ;  /* 0x00000017000e7c82 */ /* 0x000fe20008000000 */
[----:B------:R-:W-:-:S05]  /*3080*/  UMOV UR13, UR17 ;  /* 0x00000011000d7c82 */ /* 0x000fca0008000000 */
.L_x_54:
[----:B------:R-:W-:Y:S02]  /*3090*/  UIADD3 UR15, UPT, UPT, UR15, 0x1, URZ ;  /* 0x000000010f0f7890 */ /* 0x000fe4000fffe0ff */
[----:B--2---:R-:W-:Y:S02]  /*30a0*/  ULEA UR5, UR13, UR4, 0x3 ;  /* 0x000000040d057291 */ /* 0x004fe4000f8e18ff */
[----:B------:R-:W-:Y:S01]  /*30b0*/  UISETP.NE.AND UP1, UPT, UR15, URZ, UPT ;  /* 0x000000ff0f00728c */ /* 0x000fe2000bf25270 */
[----:B---3--:R-:W-:Y:S10]  /*30c0*/  @P2 BRA `(.L_x_52) ;  /* 0x00000000000c2947 */ /* 0x008ff40003800000 */
[----:B-1----:R-:W-:Y:S04]  /*30d0*/  SHF.L.U32 R3, R8, 0x1f, RZ ;  /* 0x0000001f08037819 */ /* 0x002fe800000006ff */
[----:B------:R-:W1:Y:S02]  /*30e0*/  SYNCS.PHASECHK.TRANS64.TRYWAIT P0, [UR5], R3 ;  /* 0x00000003ff0075a7 */ /* 0x000e640008001105 */
[----:B-1----:R-:W-:Y:S05]  /*30f0*/  @!P0 BRA `(.L_x_53) ;  /* 0x0000006800848947 */ /* 0x002fea0003800000 */
.L_x_52:
[----:B------:R-:W-:Y:S01]  /*3100*/  UISETP.NE.AND UP2, UPT, UR14, 0x1, UPT ;  /* 0x000000010e00788c */ /* 0x000fe2000bf45270 */
[----:B------:R-:W-:Y:S01]  /*3110*/  PLOP3.LUT P2, PT, PT, PT, PT, 0x80, 0x8 ;  /* 0x000000000008781c */ /* 0x000fe20003f4f070 */
[----:B------:R-:W-:Y:S02]  /*3120*/  UIADD3 UR17, UPT, UPT, UR13, 0x1, URZ ;  /* 0x000000010d117890 */ /* 0x000fe4000fffe0ff */
[----:B------:R-:W-:Y:S02]  /*3130*/  ULEA UR32, UR13, UR11, 0xb ;  /* 0x0000000b0d207291 */ /* 0x000fe4000f8e58ff */
[----:B------:R-:W-:Y:S01]  /*3140*/  UISETP.NE.AND UP3, UPT, UR17, 0x3, UPT ;  /* 0x000000031100788c */ /* 0x000fe2000bf65270 */
[----:B------:R-:W-:Y:S01]  /*3150*/  PLOP3.LUT P0, PT, PT, PT, UP2, 0x80, 0x8 ;  /* 0x000000000008781c */ /* 0x000fe20003f0f028 */
[----:B------:R-:W-:Y:S02]  /*3160*/  ULEA UR34, UR13, UR12, 0x7 ;  /* 0x0000000c0d227291 */ /* 0x000fe4000f8e38ff */
[----:B------:R-:W-:Y:S02]  /*3170*/  USEL UR30, URZ, 0x1, UP3 ;  /* 0x00000001ff1e7887 */ /* 0x000fe40009800000 */
[----:B------:R-:W-:Y:S02]  /*3180*/  USEL UR17, UR17, URZ, UP3 ;  /* 0x000000ff11117287 */ /* 0x000fe40009800000 */
[----:B------:R-:W-:Y:S02]  /*3190*/  UIADD3 UR46, UPT, UPT, UR32, 0x4, URZ ;  /* 0x00000004202e7890 */ /* 0x000fe4000fffe0ff */
[----:B------:R-:W-:Y:S01]  /*31a0*/  @UP2 ULEA UR22, UR17, UR4, 0x3 ;  /* 0x0000000411162291 */ /* 0x000fe2000f8e18ff */
[----:B------:R-:W-:Y:S01]  /*31b0*/  LOP3.LUT R8, R8, UR30, RZ, 0x3c, !PT ;  /* 0x0000001e08087c12 */ /* 0x000fe2000f8e3cff */
[----:B------:R-:W-:Y:S02]  /*31c0*/  ULEA UR30, UR13, UR10, 0xa ;  /* 0x0000000a0d1e7291 */ /* 0x000fe4000f8e50ff */
[----:B------:R-:W-:Y:S01]  /*31d0*/  UISETP.NE.U32.AND UP2, UPT, UR16, URZ, UPT ;  /* 0x000000ff1000728c */ /* 0x000fe2000bf45070 */
[----:B-1----:R-:W-:Y:S01]  /*31e0*/  @P0 SHF.L.U32 R0, R8, 0x1f, RZ ;  /* 0x0000001f08000819 */ /* 0x002fe200000006ff */
[----:B------:R-:W-:Y:S02]  /*31f0*/  UIADD3 UR44, UPT, UPT, UR30, 0x2, URZ ;  /* 0x000000021e2c7890 */ /* 0x000fe4000fffe0ff */
[----:B------:R-:W-:Y:S01]  /*3200*/  UIADD3 UR42, UPT, UPT, UR32, 0x400, URZ ;  /* 0x00000400202a7890 */ /* 0x000fe2000fffe0ff */
[----:B------:R2:W3:Y:S01]  /*3210*/  @P0 SYNCS.PHASECHK.TRANS64.TRYWAIT P2, [UR22], R0 ;  /* 0x00000000ff0005a7 */ /* 0x0004e20008041116 */
[----:B------:R-:W-:Y:S02]  /*3220*/  UIADD3 UR40, UPT, UPT, UR30, 0x4, URZ ;  /* 0x000000041e287890 */ /* 0x000fe4000fffe0ff */
[----:B------:R-:W-:Y:S02]  /*3230*/  UIADD3 UR38, UPT, UPT, UR32, 0x404, URZ ;  /* 0x0000040420267890 */ /* 0x000fe4000fffe0ff */
[----:B------:R-:W-:Y:S02]  /*3240*/  UIADD3 UR36, UPT, UPT, UR30, 0x6, URZ ;  /* 0x000000061e247890 */ /* 0x000fe4000fffe0ff */
[----:B------:R-:W-:Y:S02]  /*3250*/  UIADD3 UR5, UPT, UPT, UR5, 0x18, URZ ;  /* 0x0000001805057890 */ /* 0x000fe4000fffe0ff */
[----:B------:R-:W-:Y:S01]  /*3260*/  UIADD3 UR14, UPT, UPT, UR14, -0x1, URZ ;  /* 0xffffffff0e0e7890 */ /* 0x000fe2000fffe0ff */
[----:B------:R-:W-:Y:S01]  /*3270*/  UMOV UR35, 0x4008 ;  /* 0x0000400800237882 */ /* 0x000fe20000000000 */
[----:B------:R-:W-:Y:S01]  /*3280*/  UMOV UR33, 0x40004040 ;  /* 0x4000404000217882 */ /* 0x000fe20000000000 */
[----:B------:R2:W-:Y:S01]  /*3290*/  UTCCP.T.S.128dp128bit tmem[UR19+0x100], gdesc[UR34] ;  /* 0x00010022130079e7 */ /* 0x0005e20008180000 */
[----:B------:R-:W-:Y:S01]  /*32a0*/  UMOV UR31, 0x40004040 ;  /* 0x40004040001f7882 */ /* 0x000fe20000000000 */
[----:B------:R-:W-:Y:S01]  /*32b0*/  UMOV UR47, 0x40004040 ;  /* 0x40004040002f7882 */ /* 0x000fe20000000000 */
[----:B------:R2:W-:Y:S01]  /*32c0*/  UTCHMMA gdesc[UR30], gdesc[UR32], tmem[UR7], tmem[UR28], idesc[UR29], UP2 ;  /* 0x00ff1c201e0075ea */ /* 0x0005e20009000007 */
[----:B------:R-:W-:Y:S01]  /*32d0*/  UMOV UR45, 0x40004040 ;  /* 0x40004040002d7882 */ /* 0x000fe20000000000 */
[----:B------:R-:W-:Y:S01]  /*32e0*/  UMOV UR43, 0x40004040 ;  /* 0x40004040002b7882 */ /* 0x000fe20000000000 */
[----:B------:R2:W-:Y:S01]  /*32f0*/  UTCHMMA gdesc[UR44], gdesc[UR46], tmem[UR7], tmem[UR26], idesc[UR27], UPT ;  /* 0x00ff1a2e2c0075ea */ /* 0x0005e2000b800007 */
[----:B------:R-:W-:Y:S01]  /*3300*/  UMOV UR41, 0x40004040 ;  /* 0x4000404000297882 */ /* 0x000fe20000000000 */
[----:B------:R-:W-:Y:S01]  /*3310*/  UMOV UR39, 0x40004040 ;  /* 0x4000404000277882 */ /* 0x000fe20000000000 */
[----:B------:R2:W-:Y:S01]  /*3320*/  UTCHMMA gdesc[UR40], gdesc[UR42], tmem[UR7], tmem[UR24], idesc[UR25], UPT ;  /* 0x00ff182a280075ea */ /* 0x0005e2000b800007 */
[----:B------:R-:W-:Y:S01]  /*3330*/  UMOV UR37, 0x40004040 ;  /* 0x4000404000257882 */ /* 0x000fe20000000000 */
[----:B------:R-:W-:Y:S01]  /*3340*/  UMOV UR16, 0x1 ;  /* 0x0000000100107882 */ /* 0x000fe20000000000 */
[----:B------:R2:W-:Y:S01]  /*3350*/  UTCHMMA gdesc[UR36], gdesc[UR38], tmem[UR7], tmem[UR20], idesc[UR21], UPT ;  /* 0x00ff1426240075ea */ /* 0x0005e2000b800007 */
[----:B------:R2:W-:Y:S01]  /*3360*/  UTCBAR.MULTICAST [UR5], URZ, UR8 ;  /* 0x000000ff050073e9 */ /* 0x0005e20008000808 */
[----:B------:R-:W-:Y:S01]  /*3370*/  UMOV UR13, UR17 ;  /* 0x00000011000d7c82 */ /* 0x000fe20008000000 */
[----:B------:R-:W-:Y:S05]  /*3380*/  BRA.U UP1, `(.L_x_54) ;  /* 0xfffffffd01407547 */ /* 0x000fea000b83ffff */
.L_x_51:
[----:B------:R-:W-:Y:S01]  /*3390*/  UIADD3 UR18, UPT, UPT, UR18, 0x1, URZ ;  /* 0x0000000112127890 */ /* 0x000fe2000fffe0ff */
[C---:B------:R-:W-:Y:S01]  /*33a0*/  ISETP.NE.AND P0, PT, R10.reuse, 0x2, PT ;  /* 0x000000020a00780c */ /* 0x040fe20003f05270 */
[----:B------:R-:W-:Y:S02]  /*33b0*/  UIADD3 UR6, UPT, UPT, UR6, 0xa0, URZ ;  /* 0x000000a006067890 */ /* 0x000fe4000fffe0ff */
[----:B------:R-:W-:Y:S01]  /*33c0*/  UISETP.NE.AND UP1, UPT, UR18, 0x2, UPT ;  /* 0x000000021200788c */ /* 0x000fe2000bf25270 */
[----:B-12---:R-:W-:Y:S02]  /*33d0*/  SEL R0, RZ, 0x1, P0 ;  /* 0x00000001ff007807 */ /* 0x006fe40000000000 */
[----:B------:R-:W-:Y:S01]  /*33e0*/  SEL R10, R10, RZ, P0 ;  /* 0x000000ff0a0a7207 */ /* 0x000fe20000000000 */
[----:B------:R-:W-:Y:S01]  /*33f0*/  USEL UR5, URZ, 0x1, UP1 ;  /* 0x00000001ff057887 */ /* 0x000fe20008800000 */
[----:B------:R-:W-:Y:S01]  /*3400*/  LOP3.LUT R9, R9, R0, RZ, 0x3c, !PT ;  /* 0x0000000009097212 */ /* 0x000fe200078e3cff */
[----:B------:R-:W-:Y:S01]  /*3410*/  USEL UR18, UR18, URZ, UP1 ;  /* 0x000000ff12127287 */ /* 0x000fe20008800000 */
[----:B------:R1:W-:Y:S03]  /*3420*/  UTCBAR [UR6], URZ ;  /* 0x000000ff060073e9 */ /* 0x0003e600080000ff */
[----:B------:R-:W-:Y:S01]  /*3430*/  LOP3.LUT R11, R11, UR5, RZ, 0x3c, !PT ;  /* 0x000000050b0b7c12 */ /* 0x000fe2000f8e3cff */
[----:B------:R-:W-:Y:S07]  /*3440*/  @P1 BRA `(.L_x_55) ;  /* 0xfffffff800901947 */ /* 0x000fee000383ffff */
[----:B------:R-:W2:Y:S01]  /*3450*/  S2UR UR5, SR_CgaCtaId ;  /* 0x00000000000579c3 */ /* 0x000ea20000008800 */
[----:B------:R-:W-:Y:S01]  /*3460*/  ELECT P0, URZ, PT ;  /* 0x0000000000ff782f */ /* 0x000fe20003800000 */
[----:B------:R-:W-:Y:S01]  /*3470*/  IMAD.MOV.U32 R0, RZ, RZ, 0x1 ;  /* 0x00000001ff007424 */ /* 0x000fe200078e00ff */
[----:B------:R-:W-:Y:S01]  /*3480*/  UIADD3 UR4, UPT, UPT, UR4, 0xb0, URZ ;  /* 0x000000b004047890 */ /* 0x000fe2000fffe0ff */
[----:B------:R-:W-:Y:S01]  /*3490*/  SHF.L.U32 R3, R11, 0x1f, RZ ;  /* 0x0000001f0b037819 */ /* 0x000fe200000006ff */
[----:B-1----:R-:W-:-:S03]  /*34a0*/  UMOV UR6, 0x40 ;  /* 0x0000004000067882 */ /* 0x002fc60000000000 */
[----:B------:R-:W-:Y:S01]  /*34b0*/  UVIRTCOUNT.DEALLOC.SMPOOL 0x80 ;  /* 0x000000800000784c */ /* 0x000fe20000000000 */
[----:B--2---:R-:W-:Y:S02]  /*34c0*/  ULEA UR5, UR5, UR6, 0x18 ;  /* 0x0000000605057291 */ /* 0x004fe4000f8ec0ff */
[----:B------:R-:W-:-:S07]  /*34d0*/  ULEA UR6, UR18, UR4, 0x3 ;  /* 0x0000000412067291 */ /* 0x000fce000f8e18ff */
[----:B------:R1:W-:Y:S02]  /*34e0*/  @P0 STS.U8 [UR5+0x1c], R0 ;  /* 0x00001c00ff000988 */ /* 0x0003e40008000005 */
[----:B------:R-:W2:Y:S02]  /*34f0*/  SYNCS.PHASECHK.TRANS64.TRYWAIT P0, [UR6], R3 ;  /* 0x00000003ff0075a7 */ /* 0x000ea40008001106 */
[----:B-12---:R-:W-:Y:S05]  /*3500*/  @!P0 BRA `(.L_x_56) ;  /* 0x0000006400988947 */ /* 0x006fea0003800000 */
.L_x_142:
[----:B------:R-:W-:-:S04]  /*3510*/  UIADD3 UR7, UPT, UPT, UR18, 0x1, URZ ;  /* 0x0000000112077890 */ /* 0x000fc8000fffe0ff */
[----:B------:R-:W-:-:S04]  /*3520*/  UISETP.NE.AND UP0, UPT, UR7, 0x2, UPT ;  /* 0x000000020700788c */ /* 0x000fc8000bf05270 */
[----:B------:R-:W-:Y:S02]  /*3530*/  USEL UR6, URZ, 0x1, UP0 ;  /* 0x00000001ff067887 */ /* 0x000fe40008000000 */
[----:B------:R-:W-:-:S04]  /*3540*/  USEL UR7, UR7, URZ, UP0 ;  /* 0x000000ff07077287 */ /* 0x000fc80008000000 */
[----:B------:R-:W-:Y:S01]  /*3550*/  ULEA UR7, UR7, UR4, 0x3 ;  /* 0x0000000407077291 */ /* 0x000fe2000f8e18ff */
[----:B-1----:R-:W-:-:S04]  /*3560*/  LOP3.LUT R3, R11, UR6, RZ, 0x3c, !PT ;  /* 0x000000060b037c12 */ /* 0x002fc8000f8e3cff */
[----:B------:R-:W-:-:S04]  /*3570*/  SHF.L.U32 R3, R3, 0x1f, RZ ;  /* 0x0000001f03037819 */ /* 0x000fc800000006ff */
[----:B------:R-:W1:Y:S02]  /*3580*/  SYNCS.PHASECHK.TRANS64.TRYWAIT P0, [UR7], R3 ;  /* 0x00000003ff0075a7 */ /* 0x000e640008001107 */
[----:B-1----:R-:W-:Y:S05]  /*3590*/  @!P0 BRA `(.L_x_57) ;  /* 0x00000064008c8947 */ /* 0x002fea0003800000 */
.L_x_144:
[----:B------:R-:W-:Y:S01]  /*35a0*/  NOP ;  /* 0x0000000000007918 */ /* 0x000fe20000000000 */
[----:B-1----:R-:W1:Y:S01]  /*35b0*/  LDS R0, [UR5+0x14] ;  /* 0x00001405ff007984 */ /* 0x002e620008000800 */
[----:B------:R-:W-:Y:S01]  /*35c0*/  ULOP3.LUT UR6, UR19, 0xffff, URZ, 0xc0, !UPT ;  /* 0x0000ffff13067892 */ /* 0x000fe2000f8ec0ff */
[----:B------:R-:W-:Y:S01]  /*35d0*/  UMOV UR8, 0xffff ;  /* 0x0000ffff00087882 */ /* 0x000fe20000000000 */
[----:B------:R-:W-:Y:S02]  /*35e0*/  UMOV UR4, 0x1 ;  /* 0x0000000100047882 */ /* 0x000fe40000000000 */
[----:B------:R-:W-:-:S04]  /*35f0*/  USHF.R.U32.HI UR6, URZ, 0x5, UR6 ;  /* 0x00000005ff067899 */ /* 0x000fc80008011606 */
[----:B------:R-:W-:Y:S02]  /*3600*/  USHF.L.U32 UR8, UR8, UR6, URZ ;  /* 0x0000000608087299 */ /* 0x000fe400080006ff */
[----:B------:R-:W-:-:S04]  /*3610*/  USHF.L.U32 UR4, UR4, UR6, URZ ;  /* 0x0000000604047299 */ /* 0x000fc800080006ff */
[----:B-1----:R-:W-:-:S04]  /*3620*/  LOP3.LUT R0, R0, UR8, RZ, 0xc0, !PT ;  /* 0x0000000800007c12 */ /* 0x002fc8000f8ec0ff */
[----:B------:R-:W-:-:S13]  /*3630*/  ISETP.NE.AND P0, PT, R0, UR8, PT ;  /* 0x0000000800007c0c */ /* 0x000fda000bf05270 */
[----:B------:R-:W-:Y:S05]  /*3640*/  @P0 BRA `(.L_x_58) ;  /* 0x0000000000580947 */ /* 0x000fea0003800000 */
[----:B------:R-:W1:Y:S02]  /*3650*/  LDS R0, [UR5+0x18] ;  /* 0x00001805ff007984 */ /* 0x000e640008000800 */
[----:B-1----:R-:W-:-:S04]  /*3660*/  LOP3.LUT R0, R0, UR4, RZ, 0xc0, !PT ;  /* 0x0000000400007c12 */ /* 0x002fc8000f8ec0ff */
[----:B------:R-:W-:-:S13]  /*3670*/  ISETP.NE.AND P0, PT, R0, UR4, PT ;  /* 0x0000000400007c0c */ /* 0x000fda000bf05270 */
[----:B------:R-:W-:Y:S05]  /*3680*/  @P0 BRA `(.L_x_59) ;  /* 0x00000000003c0947 */ /* 0x000fea0003800000 */
[----:B------:R-:W1:Y:S01]  /*3690*/  S2R R2, SR_LANEID ;  /* 0x0000000000027919 */ /* 0x000e620000000000 */
[----:B------:R-:W-:Y:S01]  /*36a0*/  ULOP3.LUT UR8, URZ, UR8, URZ, 0x33, !UPT ;  /* 0x00000008ff087292 */ /* 0x000fe2000f8e33ff */
[----:B------:R-:W-:Y:S01]  /*36b0*/  LOP3.LUT R4, RZ, UR4, RZ, 0x33, !PT ;  /* 0x00000004ff047c12 */ /* 0x000fe2000f8e33ff */
[----:B------:R-:W-:Y:S02]  /*36c0*/  VOTEU.ANY UR7, UPT, PT ;  /* 0x0000000000077886 */ /* 0x000fe400038e0100 */
[----:B------:R-:W-:Y:S01]  /*36d0*/  UFLO.U32 UR7, UR7 ;  /* 0x00000007000772bd */ /* 0x000fe200080e0000 */
[----:B------:R-:W2:Y:S01]  /*36e0*/  REDUX UR4, R4 ;  /* 0x00000000040473c4 */ /* 0x000ea20000000000 */
[----:B------:R-:W-:-:S06]  /*36f0*/  IMAD.U32 R0, RZ, RZ, UR8 ;  /* 0x00000008ff007e24 */ /* 0x000fcc000f8e00ff */
[----:B------:R4:W-:Y:S01]  /*3700*/  UTCATOMSWS.AND URZ, UR8 ;  /* 0x0000000800ff79e3 */ /* 0x0009e20008000000 */
[----:B------:R-:W3:Y:S01]  /*3710*/  REDUX UR6, R0 ;  /* 0x00000000000673c4 */ /* 0x000ee20000000000 */
[----:B-1----:R-:W-:Y:S01]  /*3720*/  ISETP.EQ.U32.AND P0, PT, R2, UR7, PT ;  /* 0x0000000702007c0c */ /* 0x002fe2000bf02070 */
[----:B--2---:R-:W-:Y:S01]  /*3730*/  IMAD.U32 R2, RZ, RZ, UR4 ;  /* 0x00000004ff027e24 */ /* 0x004fe2000f8e00ff */
[----:B---3--:R-:W-:-:S11]  /*3740*/  MOV R3, UR6 ;  /* 0x0000000600037c02 */ /* 0x008fd60008000f00 */
[----:B------:R4:W-:Y:S04]  /*3750*/  @P0 ATOMS.AND RZ, [UR5+0x14], R3 ;  /* 0x00001403ffff098c */ /* 0x0009e8000a800005 */
[----:B------:R4:W-:Y:S01]  /*3760*/  @P0 ATOMS.AND RZ, [UR5+0x18], R2 ;  /* 0x00001802ffff098c */ /* 0x0009e2000a800005 */
[----:B------:R-:W-:Y:S05]  /*3770*/  BRA `(.L_x_60) ;  /* 0x0000000000147947 */ /* 0x000fea0003800000 */
.L_x_59:
[----:B------:R-:W-:Y:S02]  /*3780*/  MOV R2, 0x37a0 ;  /* 0x000037a000027802 */ /* 0x000fe40000000f00 */
[----:B---3-5:R-:W-:Y:S05]  /*3790*/  CALL.REL.NOINC `($__internal_0_$__cuda_sm10x_tcgen05_guardrail_trap_col_being_dealloced_not_returned_by_alloc) ;  /* 0x0000006800747944 */ /* 0x028fea0003c00000 */
[----:B------:R-:W-:Y:S05]  /*37a0*/  BRA `(.L_x_60) ;  /* 0x0000000000087947 */ /* 0x000fea0003800000 */
.L_x_58:
[----:B------:R-:W-:Y:S02]  /*37b0*/  MOV R2, 0x37d0 ;  /* 0x000037d000027802 */ /* 0x000fe40000000f00 */
[----:B---3-5:R-:W-:Y:S05]  /*37c0*/  CALL.REL.NOINC `($__internal_2_$__cuda_sm10x_tcgen05_guardrail_trap_unallocated_columns_being_dealloced) ;  /* 0x0000006800807944 */ /* 0x028fea0003c00000 */
.L_x_60:
[----:B------:R-:W-:Y:S01]  /*37d0*/  NOP ;  /* 0x0000000000007918 */ /* 0x000fe20000000000 */
[----:B----4-:R-:W-:Y:S05]  /*37e0*/  EXIT ;  /* 0x000000000000794d */ /* 0x010fea0003800000 */
.L_x_44:
[----:B------:R-:W-:Y:S05]  /*37f0*/  BRA.U !UP0, `(.L_x_61) ;  /* 0x0000001508507547 */ /* 0x000fea000b800000 */
[----:B------:R-:W1:Y:S01]  /*3800*/  LDC R0, c[0x0][0xd30] ;  /* 0x00034c00ff007b82 */ /* 0x000e620000000800 */
[----:B------:R-:W-:Y:S01]  /*3810*/  UMOV UR4, 0x400 ;  /* 0x0000040000047882 */ /* 0x000fe20000000000 */
[----:B------:R-:W-:Y:S01]  /*3820*/  UISETP.NE.AND UP0, UPT, UR8, 0x2, UPT ;  /* 0x000000020800788c */ /* 0x000fe2000bf05270 */
[----:B------:R-:W-:Y:S01]  /*3830*/  IMAD.MOV.U32 R36, RZ, RZ, 0x1 ;  /* 0x00000001ff247424 */ /* 0x000fe200078e00ff */
[----:B------:R-:W-:Y:S01]  /*3840*/  ULEA UR4, UR37, UR4, 0x18 ;  /* 0x0000000425047291 */ /* 0x000fe2000f8ec0ff */
[----:B------:R-:W-:Y:S01]  /*3850*/  CS2R R34, SRZ ;  /* 0x0000000000227805 */ /* 0x000fe2000001ff00 */
[----:B------:R-:W-:Y:S01]  /*3860*/  IMAD.MOV.U32 R32, RZ, RZ, 0x4000 ;  /* 0x00004000ff207424 */ /* 0x000fe200078e00ff */
[----:B------:R-:W-:Y:S01]  /*3870*/  UPLOP3.LUT UP1, UPT, UPT, UPT, UPT, 0x40, 0x4 ;  /* 0x000000000004789c */ /* 0x000fe20003f2e870 */
[----:B------:R-:W2:Y:S01]  /*3880*/  LDC R27, c[0x0][0x370] ;  /* 0x0000dc00ff1b7b82 */ /* 0x000ea20000000800 */
[----:B------:R-:W-:Y:S02]  /*3890*/  UIADD3 UR5, UPT, UPT, UR4, 0x48, URZ ;  /* 0x0000004804057890 */ /* 0x000fe4000fffe0ff */
[----:B------:R-:W-:-:S02]  /*38a0*/  USEL UR6, URZ, 0x1, UP0 ;  /* 0x00000001ff067887 */ /* 0x000fc40008000000 */
[----:B------:R-:W-:Y:S02]  /*38b0*/  UIADD3 UR57, UPT, UPT, UR4, 0x30, URZ ;  /* 0x0000003004397890 */ /* 0x000fe4000fffe0ff */
[----:B------:R-:W-:Y:S01]  /*38c0*/  UIADD3 UR49, UPT, UPT, UR4, 0x38, URZ ;  /* 0x0000003804317890 */ /* 0x000fe2000fffe0ff */
[----:B------:R-:W4:Y:S01]  /*38d0*/  LDC R8, c[0x0][0xd0c] ;  /* 0x00034300ff087b82 */ /* 0x000f220000000800 */
[----:B------:R-:W-:Y:S02]  /*38e0*/  UIADD3 UR41, UPT, UPT, UR4, 0x40, URZ ;  /* 0x0000004004297890 */ /* 0x000fe4000fffe0ff */
[----:B------:R-:W-:-:S05]  /*38f0*/  UPRMT UR5, UR37, 0x654, UR5 ;  /* 0x0000065425057896 */ /* 0x000fca0008000005 */
[----:B------:R-:W2:Y:S01]  /*3900*/  LDC R21, c[0x0][0xd20] ;  /* 0x00034800ff157b82 */ /* 0x000ea20000000800 */
[----:B-1----:R-:W-:-:S07]  /*3910*/  ISETP.NE.AND P1, PT, R0, 0x1, PT ;  /* 0x000000010000780c */ /* 0x002fce0003f25270 */
[----:B------:R-:W1:Y:S08]  /*3920*/  LDC.64 R38, c[0x0][0x348] ;  /* 0x0000d200ff267b82 */ /* 0x000e700000000a00 */
[----:B------:R-:W1:Y:S08]  /*3930*/  LDC.64 R18, c[0x0][0xa88] ;  /* 0x0002a200ff127b82 */ /* 0x000e700000000a00 */
[----:B------:R-:W1:Y:S08]  /*3940*/  LDC.64 R24, c[0x0][0xd10] ;  /* 0x00034400ff187b82 */ /* 0x000e700000000a00 */
[----:B------:R-:W1:Y:S08]  /*3950*/  LDC.64 R6, c[0x0][0xd18] ;  /* 0x00034600ff067b82 */ /* 0x000e700000000a00 */
[----:B------:R-:W1:Y:S08]  /*3960*/  LDC.64 R4, c[0x0][0xd28] ;  /* 0x00034a00ff047b82 */ /* 0x000e700000000a00 */
[----:B------:R-:W1:Y:S08]  /*3970*/  LDC.64 R22, c[0x0][0xa90] ;  /* 0x0002a400ff167b82 */ /* 0x000e700000000a00 */
[----:B--2-4-:R-:W1:Y:S02]  /*3980*/  LDC R26, c[0x0][0x374] ;  /* 0x0000dd00ff1a7b82 */ /* 0x014e640000000800 */
.L_x_72:
[C---:B------:R-:W-:Y:S02]  /*3990*/  LEA R0, R35.reuse, UR4, 0x3 ;  /* 0x0000000423007c11 */ /* 0x040fe4000f8e18ff */
[----:B------:R-:W-:Y:S02]  /*39a0*/  SHF.L.U32 R3, R34, 0x1f, RZ ;  /* 0x0000001f22037819 */ /* 0x000fe400000006ff */
[----:B------:R-:W-:Y:S02]  /*39b0*/  LEA R28, R35, UR4, 0x4 ;  /* 0x00000004231c7c11 */ /* 0x000fe4000f8e20ff */
[----:B------:R-:W2:Y:S02]  /*39c0*/  SYNCS.PHASECHK.TRANS64.TRYWAIT P0, [R0+URZ+0x80], R3 ;  /* 0x00008003000075a7 */ /* 0x000ea400080011ff */
[----:B--2-4-:R-:W-:Y:S05]  /*39d0*/  @!P0 BRA `(.L_x_62) ;  /* 0x0000006000948947 */ /* 0x014fea0003800000 */
.L_x_145:
[----:B---3--:R-:W-:Y:S01]  /*39e0*/  ISETP.GE.AND P0, PT, R2, 0x1, PT ;  /* 0x000000010200780c */ /* 0x008fe20003f06270 */
[----:B------:R-:W3:Y:S01]  /*39f0*/  LDS.128 R28, [R28+0xf0] ;  /* 0x0000f0001c1c7984 */ /* 0x000ee20000000c00 */
[----:B--2---:R-:W-:Y:S01]  /*3a00*/  VIADD R0, R0, 0x90 ;  /* 0x0000009000007836 */ /* 0x004fe20000000000 */
[----:B------:R-:W-:Y:S01]  /*3a10*/  @!PT LDS RZ, [RZ] ;  /* 0x00000000fffff984 */ /* 0x000fe20000000800 */
[----:B------:R-:W-:Y:S01]  /*3a20*/  @!PT LDS RZ, [RZ] ;  /* 0x00000000fffff984 */ /* 0x000fe20000000800 */
[----:B------:R-:W-:Y:S01]  /*3a30*/  @!PT LDS RZ, [RZ] ;  /* 0x00000000fffff984 */ /* 0x000fe20000000800 */
[----:B------:R-:W-:Y:S01]  /*3a40*/  @!PT LDS RZ, [RZ] ;  /* 0x00000000fffff984 */ /* 0x000fe20000000800 */
[----:B------:R2:W-:Y:S06]  /*3a50*/  MEMBAR.ALL.CTA ;  /* 0x0000000000007992 */ /* 0x0005ec0000008000 */
[----:B--2---:R-:W2:Y:S01]  /*3a60*/  FENCE.VIEW.ASYNC.S ;  /* 0x00000000000073c6 */ /* 0x004ea20000000000 */
[----:B------:R-:W-:Y:S04]  /*3a70*/  PRMT R0, RZ, 0x654, R0 ;  /* 0x00000654ff007816 */ /* 0x000fe80000000000 */
[----:B--2---:R2:W-:Y:S01]  /*3a80*/  SYNCS.ARRIVE.TRANS64.RED.A1T0 RZ, [R0+URZ], RZ ;  /* 0x000000ff00ff79a7 */ /* 0x0045e200081004ff */
[----:B---3--:R-:W-:Y:S11]  /*3a90*/  LOP3.LUT P3, RZ, R30, 0x1, RZ, 0xc0, !PT ;  /* 0x000000011eff7812 */ /* 0x008ff6000786c0ff */
[----:B------:R-:W-:Y:S02]  /*3aa0*/  @!UPT UIADD3 URZ, UPT, UPT, URZ, URZ, URZ ;  /* 0x000000fffffff290 */ /* 0x000fe4000fffe0ff */
[----:B------:R-:W-:Y:S02]  /*3ab0*/  @P3 MOV R13, R28 ;  /* 0x0000001c000d3202 */ /* 0x000fe40000000f00 */
[----:B------:R-:W-:Y:S01]  /*3ac0*/  @P3 LOP3.LUT R10, R29, 0xffff, RZ, 0xc0, !PT ;  /* 0x0000ffff1d0a3812 */ /* 0x000fe200078ec0ff */
[----:B--2---:R-:W-:Y:S06]  /*3ad0*/  @!P0 BRA `(.L_x_63) ;  /* 0x0000000000a48947 */ /* 0x004fec0003800000 */
[----:B-1----:R-:W-:Y:S01]  /*3ae0*/  IMAD.HI.U32 R42, R26, R7, RZ ;  /* 0x000000071a2a7227 */ /* 0x002fe200078e00ff */
[----:B------:R-:W-:Y:S02]  /*3af0*/  ISETP.NE.AND P0, PT, R6, 0x1, PT ;  /* 0x000000010600780c */ /* 0x000fe40003f05270 */
[----:B------:R-:W-:Y:S01]  /*3b00*/  ISETP.NE.AND P2, PT, R2, 0x1, PT ;  /* 0x000000010200780c */ /* 0x000fe20003f45270 */
[-C--:B------:R-:W-:Y:S01]  /*3b10*/  IMAD.HI.U32 R40, R27, R24.reuse, RZ ;  /* 0x000000181b287227 */ /* 0x080fe200078e00ff */
[----:B------:R-:W-:Y:S02]  /*3b20*/  SHF.R.U32.HI R37, RZ, R21, R42 ;  /* 0x00000015ff257219 */ /* 0x000fe4000001162a */
[----:B------:R-:W-:Y:S01]  /*3b30*/  ISETP.NE.AND P4, PT, R8, 0x1, PT ;  /* 0x000000010800780c */ /* 0x000fe20003f85270 */
[----:B-----5:R-:W-:Y:S01]  /*3b40*/  IMAD.HI.U32 R46, R10, R7, RZ ;  /* 0x000000070a2e7227 */ /* 0x020fe200078e00ff */
[----:B------:R-:W-:Y:S02]  /*3b50*/  SHF.R.U32.HI R40, RZ, R25, R40 ;  /* 0x00000019ff287219 */ /* 0x000fe40000011628 */
[----:B------:R-:W-:Y:S01]  /*3b60*/  SEL R3, R26, R37, !P0 ;  /* 0x000000251a037207 */ /* 0x000fe20004000000 */
[----:B------:R-:W-:Y:S01]  /*3b70*/  IMAD.HI.U32 R42, R13, R24, RZ ;  /* 0x000000180d2a7227 */ /* 0x000fe200078e00ff */
[----:B------:R-:W-:Y:S02]  /*3b80*/  SEL R11, R27, R40, !P4 ;  /* 0x000000281b0b7207 */ /* 0x000fe40006000000 */
[----:B------:R-:W-:Y:S01]  /*3b90*/  SHF.R.U32.HI R37, RZ, R21, R46 ;  /* 0x00000015ff257219 */ /* 0x000fe2000001162e */
[-C--:B------:R-:W-:Y:S01]  /*3ba0*/  IMAD.HI.U32 R44, R3, R4.reuse, RZ ;  /* 0x00000004032c7227 */ /* 0x080fe200078e00ff */
[----:B------:R-:W-:Y:S02]  /*3bb0*/  SHF.R.U32.HI R42, RZ, R25, R42 ;  /* 0x00000019ff2a7219 */ /* 0x000fe4000001162a */
[----:B------:R-:W-:Y:S01]  /*3bc0*/  SEL R9, R10, R37, !P0 ;  /* 0x000000250a097207 */ /* 0x000fe20004000000 */
[-C--:B------:R-:W-:Y:S01]  /*3bd0*/  IMAD.HI.U32 R40, R11, R4.reuse, RZ ;  /* 0x000000040b287227 */ /* 0x080fe200078e00ff */
[-C--:B------:R-:W-:Y:S03]  /*3be0*/  @P2 SHF.R.U32.HI R3, RZ, R5.reuse, R44 ;  /* 0x00000005ff032219 */ /* 0x080fe6000001162c */
[----:B------:R-:W-:Y:S01]  /*3bf0*/  IMAD.HI.U32 R16, R9, R4, RZ ;  /* 0x0000000409107227 */ /* 0x000fe200078e00ff */
[----:B------:R-:W-:Y:S03]  /*3c00*/  @P2 SHF.R.U32.HI R11, RZ, R5, R40 ;  /* 0x00000005ff0b2219 */ /* 0x000fe60000011628 */
[C---:B------:R-:W-:Y:S01]  /*3c10*/  IMAD R12, R2.reuse, R3, RZ ;  /* 0x00000003020c7224 */ /* 0x040fe200078e02ff */
[----:B------:R-:W-:Y:S01]  /*3c20*/  SEL R3, R13, R42, !P4 ;  /* 0x0000002a0d037207 */ /* 0x000fe20006000000 */
[C---:B------:R-:W-:Y:S01]  /*3c30*/  IMAD R14, R2.reuse, R11, RZ ;  /* 0x0000000b020e7224 */ /* 0x040fe200078e02ff */
[----:B------:R-:W-:Y:S02]  /*3c40*/  SHF.R.U32.HI R16, RZ, R5, R16 ;  /* 0x00000005ff107219 */ /* 0x000fe40000011610 */
[C---:B------:R-:W-:Y:S02]  /*3c50*/  ISETP.GE.AND P0, PT, R9.reuse, R12, PT ;  /* 0x0000000c0900720c */ /* 0x040fe40003f06270 */
[----:B------:R-:W-:Y:S02]  /*3c60*/  SEL R17, R9, R16, !P2 ;  /* 0x0000001009117207 */ /* 0x000fe40005000000 */
[C---:B------:R-:W-:Y:S03]  /*3c70*/  ISETP.GE.OR P0, PT, R3.reuse, R14, P0 ;  /* 0x0000000e0300720c */ /* 0x040fe60000706670 */
[----:B------:R-:W-:Y:S04]  /*3c80*/  IMAD.MOV R15, RZ, RZ, -R17 ;  /* 0x000000ffff0f7224 */ /* 0x000fe800078e0a11 */
[----:B------:R-:W-:Y:S06]  /*3c90*/  IMAD R15, R2, R15, R9 ;  /* 0x0000000f020f7224 */ /* 0x000fec00078e0209 */
[C---:B------:R-:W-:Y:S05]  /*3ca0*/  @!P0 IMAD.HI.U32 R12, R3.reuse, R4, RZ ;  /* 0x00000004030c8227 */ /* 0x040fea00078e00ff */
[----:B------:R-:W-:Y:S04]  /*3cb0*/  @!P0 SHF.R.U32.HI R12, RZ, R5, R12 ;  /* 0x00000005ff0c8219 */ /* 0x000fe8000001160c */
[----:B------:R-:W-:Y:S01]  /*3cc0*/  @!P0 SEL R0, R3, R12, !P2 ;  /* 0x0000000c03008207 */ /* 0x000fe20005000000 */
[----:B------:R-:W-:Y:S03]  /*3cd0*/  IMAD.MOV R12, RZ, RZ, -R3 ;  /* 0x000000ffff0c7224 */ /* 0x000fe600078e0a03 */
[----:B------:R-:W-:Y:S01]  /*3ce0*/  @!P0 IADD3 R16, PT, PT, R17, -R0, RZ ;  /* 0x8000000011108210 */ /* 0x000fe20007ffe0ff */
[----:B------:R-:W-:Y:S01]  /*3cf0*/  @!P0 IMAD R0, R11, R15, R0 ;  /* 0x0000000f0b008224 */ /* 0x000fe200078e0200 */
[----:B------:R-:W-:Y:S01]  /*3d00*/  IADD3 R11, PT, PT, -R9, RZ, RZ ;  /* 0x000000ff090b7210 */ /* 0x000fe20007ffe1ff */
[----:B------:R-:W-:Y:S02]  /*3d10*/  IMAD R13, R8, R12, R13 ;  /* 0x0000000c080d7224 */ /* 0x000fe400078e020d */
[----:B------:R-:W-:Y:S02]  /*3d20*/  @!P0 IMAD R9, R16, R2, R3 ;  /* 0x0000000210098224 */ /* 0x000fe400078e0203 */
[----:B------:R-:W-:Y:S02]  /*3d30*/  @!P0 IMAD.MOV.U32 R3, RZ, RZ, R0 ;  /* 0x000000ffff038224 */ /* 0x000fe400078e0000 */
[----:B------:R-:W-:Y:S02]  /*3d40*/  IMAD R10, R6, R11, R10 ;  /* 0x0000000b060a7224 */ /* 0x000fe400078e020a */
[----:B------:R-:W-:Y:S02]  /*3d50*/  IMAD R13, R3, R8, R13 ;  /* 0x00000008030d7224 */ /* 0x000fe400078e020d */
[----:B------:R-:W-:Y:S02]  /*3d60*/  IMAD R10, R9, R6, R10 ;  /* 0x00000006090a7224 */ /* 0x000fe400078e020a */
.L_x_63:
[----:B------:R-:W-:Y:S05]  /*3d70*/  BRA.U UP1, `(.L_x_64) ;  /* 0x0000000101107547 */ /* 0x000fea000b800000 */
[----:B------:R-:W-:Y:S04]  /*3d80*/  MOV R0, UR6 ;  /* 0x0000000600007c02 */ /* 0x000fe80008000f00 */
[----:B------:R-:W-:Y:S04]  /*3d90*/  SHF.L.U32 R3, R0, 0x1f, RZ ;  /* 0x0000001f00037819 */ /* 0x000fe800000006ff */
[----:B------:R-:W2:Y:S02]  /*3da0*/  SYNCS.PHASECHK.TRANS64.TRYWAIT P0, [UR4+0x78], R3 ;  /* 0x00007803ff0075a7 */ /* 0x000ea40008001104 */
[----:B--2---:R-:W-:Y:S05]  /*3db0*/  @!P0 BRA `(.L_x_65) ;  /* 0x0000005c00b08947 */ /* 0x004fea0003800000 */
.L_x_64:
[----:B-1----:R-:W-:Y:S01]  /*3dc0*/  ISETP.NE.U32.AND P0, PT, R22, RZ, PT ;  /* 0x000000ff1600720c */ /* 0x002fe20003f05070 */
[----:B------:R-:W-:Y:S01]  /*3dd0*/  USHF.L.U32 UR58, UR11, 0x7, URZ ;  /* 0x000000070b3a7899 */ /* 0x000fe200080006ff */
[----:B------:R-:W-:Y:S02]  /*3de0*/  R2UR UR59, R20 ;  /* 0x00000000143b72ca */ /* 0x000fe400000e0000 */
[C---:B------:R-:W-:Y:S02]  /*3df0*/  ISETP.NE.AND.EX P0, PT, R23.reuse, RZ, PT, P0 ;  /* 0x000000ff1700720c */ /* 0x040fe40003f05300 */
[----:B------:R-:W-:Y:S02]  /*3e00*/  ISETP.NE.U32.AND P2, PT, R22, RZ, PT ;  /* 0x000000ff1600720c */ /* 0x000fe40003f45070 */
[----:B------:R-:W-:Y:S02]  /*3e10*/  SHF.L.U32 R11, R36, 0x1f, RZ ;  /* 0x0000001f240b7819 */ /* 0x000fe400000006ff */
[----:B------:R-:W-:Y:S05]  /*3e20*/  ISETP.NE.AND.EX P2, PT, R23, RZ, PT, P2 ;  /* 0x000000ff1700720c */ /* 0x000fea0003f45320 */
[----:B------:R-:W-:Y:S02]  /*3e30*/  USHF.L.U32 UR59, UR59, 0x7, URZ ;  /* 0x000000073b3b7899 */ /* 0x000fe400080006ff */
[----:B------:R-:W-:Y:S10]  /*3e40*/  @!P0 BRA `(.L_x_66) ;  /* 0x00000000002c8947 */ /* 0x000ff40003800000 */
[----:B------:R-:W-:Y:S01]  /*3e50*/  ISETP.NE.U32.AND P0, PT, R18, RZ, PT ;  /* 0x000000ff1200720c */ /* 0x000fe20003f05070 */
[----:B------:R-:W-:Y:S03]  /*3e60*/  IMAD.MOV.U32 R93, RZ, RZ, 0x1 ;  /* 0x00000001ff5d7424 */ /* 0x000fe600078e00ff */
[----:B------:R-:W-:Y:S11]  /*3e70*/  ISETP.NE.AND.EX P0, PT, R19, RZ, PT, P0 ;  /* 0x000000ff1300720c */ /* 0x000ff60003f05300 */
[----:B------:R-:W-:Y:S02]  /*3e80*/  @!UPT UIADD3 URZ, UPT, UPT, URZ, URZ, URZ ;  /* 0x000000fffffff290 */ /* 0x000fe4000fffe0ff */
[----:B------:R-:W1:Y:S01]  /*3e90*/  @P0 LDC.64 R14, c[0x0][0xa88] ;  /* 0x0002a200ff0e0b82 */ /* 0x000e620000000a00 */
[----:B--2---:R-:W-:Y:S04]  /*3ea0*/  @P0 IMAD R0, R22, UR36, RZ ;  /* 0x0000002416000c24 */ /* 0x004fe8000f8e02ff */
[----:B-1----:R-:W-:Y:S04]  /*3eb0*/  @P0 IMAD.WIDE R14, R0, 0x4, R14 ;  /* 0x00000004000e0825 */ /* 0x002fe800078e020e */
[----:B------:R-:W-:Y:S01]  /*3ec0*/  HFMA2 R0, -RZ, RZ, 0, 5.9604644775390625e-08 ;  /* 0x00000001ff007431 */ /* 0x000fe200000001ff */
[----:B-----5:R1:W5:Y:S04]  /*3ed0*/  @P0 LDG.E R49, desc[UR38][R14.64] ;  /* 0x000000260e310981 */ /* 0x020368000c1e1900 */
[----:B------:R-:W-:Y:S01]  /*3ee0*/  @!P0 PRMT R93, R0, 0x7610, R93 ;  /* 0x00007610005d8816 */ /* 0x000fe2000000005d */
[----:B-1----:R-:W3:Y:S06]  /*3ef0*/  @!P0 LDC R49, c[0x0][0xa80] ;  /* 0x0002a000ff318b82 */ /* 0x002eec0000000800 */
.L_x_66:
[----:B---3-5:R-:W-:Y:S01]  /*3f00*/  @!P2 FSETP.EQ.AND P0, PT, R49, RZ, PT ;  /* 0x000000ff3100a20b */ /* 0x028fe20003f02000 */
[----:B------:R-:W-:Y:S01]  /*3f10*/  @!UPT UIADD3 URZ, UPT, UPT, URZ, URZ, URZ ;  /* 0x000000fffffff290 */ /* 0x000fe2000fffe0ff */
[----:B------:R-:W-:Y:S11]  /*3f20*/  @!P2 BRA `(.L_x_67) ;  /* 0x000000000018a947 */ /* 0x000ff60003800000 */
[----:B------:R-:W-:Y:S02]  /*3f30*/  LOP3.LUT P2, RZ, R93, 0xff, RZ, 0xc0, !PT ;  /* 0x000000ff5dff7812 */ /* 0x000fe4000784c0ff */
[----:B------:R-:W-:Y:S04]  /*3f40*/  ISETP.NE.U32.AND P0, PT, R18, RZ, PT ;  /* 0x000000ff1200720c */ /* 0x000fe80003f05070 */
[----:B------:R-:W-:Y:S04]  /*3f50*/  ISETP.NE.AND.EX P0, PT, R19, RZ, PT, P0 ;  /* 0x000000ff1300720c */ /* 0x000fe80003f05300 */
[----:B------:R-:W-:Y:S03]  /*3f60*/  PLOP3.LUT P0, PT, P0, PT, PT, 0x8, 0x80 ;  /* 0x000000000080781c */ /* 0x000fe6000070e170 */
[----:B------:R-:W-:Y:S11]  /*3f70*/  @P2 FSETP.EQ.AND P0, PT, R49, RZ, PT ;  /* 0x000000ff3100220b */ /* 0x000ff60003f02000 */
[----:B------:R-:W-:Y:S02]  /*3f80*/  @!UPT UIADD3 URZ, UPT, UPT, URZ, URZ, URZ ;  /* 0x000000fffffff290 */ /* 0x000fe4000fffe0ff */
.L_x_67:
[----:B------:R-:W1:Y:S01]  /*3f90*/  SYNCS.PHASECHK.TRANS64.TRYWAIT P2, [UR4+0x50], R11 ;  /* 0x0000500bff0075a7 */ /* 0x000e620008041104 */
[----:B------:R-:W-:Y:S04]  /*3fa0*/  ELECT P4, URZ, PT ;  /* 0x0000000000ff782f */ /* 0x000fe80003880000 */
[----:B------:R-:W-:Y:S11]  /*3fb0*/  PLOP3.LUT P4, PT, P0, P4, PT, 0xf2, 0x2f ;  /* 0x00000000002f781c */ /* 0x000ff60000789e72 */
[----:B------:R-:W-:Y:S02]  /*3fc0*/  @!UPT UIADD3 URZ, UPT, UPT, URZ, URZ, URZ ;  /* 0x000000fffffff290 */ /* 0x000fe4000fffe0ff */
[----:B------:R-:W-:Y:S05]  /*3fd0*/  @!P4 IADD3 R9, P0, PT, R38, 0x780, RZ ;  /* 0x000007802609c810 */ /* 0x000fea0007f1e0ff */
[----:B--2---:R-:W-:Y:S01]  /*3fe0*/  @!P4 IMAD.X R3, RZ, RZ, R39, P0 ;  /* 0x000000ffff03c224 */ /* 0x004fe200000e0627 */
[----:B-1----:R-:W-:Y:S07]  /*3ff0*/  @!P2 BRA `(.L_x_68) ;  /* 0x0000005c0038a947 */ /* 0x002fee0003800000 */
.L_x_148:
[----:B------:R-:W-:Y:S01]  /*4000*/  @!P4 R2UR UR8, R9 ;  /* 0x000000000908c2ca */ /* 0x000fe200000e0000 */
[----:B------:R-:W-:Y:S01]  /*4010*/  VOTEU.ALL UP3, P4 ;  /* 0x0000000000ff7886 */ /* 0x000fe20002060000 */
[----:B------:R-:W-:Y:S01]  /*4020*/  @!P4 R2UR UR7, R3 ;  /* 0x000000000307c2ca */ /* 0x000fe200000e0000 */
[----:B------:R-:W-:Y:S01]  /*4030*/  VOTEU.ALL UP2, P4 ;  /* 0x0000000000ff7886 */ /* 0x000fe20002040000 */
[----:B------:R-:W-:Y:S01]  /*4040*/  UMOV UR14, 0x0 ;  /* 0x00000000000e7882 */ /* 0x000fe20000000000 */
[----:B------:R-:W-:Y:S01]  /*4050*/  UMOV UR15, 0x10000000 ;  /* 0x10000000000f7882 */ /* 0x000fe20000000000 */
[----:B------:R-:W-:Y:S01]  /*4060*/  @!UP3 UIADD3 UR56, UPT, UPT, UR4, 0x200, URZ ;  /* 0x000002000438b890 */ /* 0x000fe2000fffe0ff */
[----:B-1----:R-:W-:Y:S01]  /*4070*/  @!P4 IMAD.MOV.U32 R0, RZ, RZ, 0x4000 ;  /* 0x00004000ff00c424 */ /* 0x002fe200078e00ff */
[----:B------:R-:W-:Y:S01]  /*4080*/  UMOV UR60, UR36 ;  /* 0x00000024003c7c82 */ /* 0x000fe20008000000 */
[----:B------:R-:W-:Y:S01]  /*4090*/  @!UP3 UIADD3 UR26, UPT, UPT, UR58, 0x20, URZ ;  /* 0x000000203a1ab890 */ /* 0x000fe2000fffe0ff */
[----:B------:R-:W-:Y:S01]  /*40a0*/  @!P4 IADD3 R9, P0, PT, R38, 0x780, RZ ;  /* 0x000007802609c810 */ /* 0x000fe20007f1e0ff */
[----:B------:R-:W-:Y:S02]  /*40b0*/  @!UP3 UIADD3 UR24, UPT, UPT, UR4, 0x1200, URZ ;  /* 0x000012000418b890 */ /* 0x000fe4000fffe0ff */
[----:B------:R-:W-:Y:S01]  /*40c0*/  IMAD.U32 R14, RZ, RZ, UR8 ;  /* 0x00000008ff0e7e24 */ /* 0x000fe2000f8e00ff */
[----:B------:R-:W-:Y:S01]  /*40d0*/  VOTEU.ALL UP1, P4 ;  /* 0x0000000000ff7886 */ /* 0x000fe20002020000 */
[----:B------:R-:W-:Y:S01]  /*40e0*/  IMAD.U32 R15, RZ, RZ, UR7 ;  /* 0x00000007ff0f7e24 */ /* 0x000fe2000f8e00ff */
[----:B------:R-:W-:Y:S01]  /*40f0*/  UMOV UR25, UR57 ;  /* 0x0000003900197c82 */ /* 0x000fe20008000000 */
[----:B------:R-:W-:Y:S01]  /*4100*/  UMOV UR27, UR59 ;  /* 0x0000003b001b7c82 */ /* 0x000fe20008000000 */
[----:B------:R-:W-:Y:S01]  /*4110*/  @!P4 R2UR UR22, R14 ;  /* 0x000000000e16c2ca */ /* 0x000fe200000e0000 */
[----:B------:R-:W-:Y:S01]  /*4120*/  UMOV UR28, UR36 ;  /* 0x00000024001c7c82 */ /* 0x000fe20008000000 */
[----:B------:R-:W-:Y:S01]  /*4130*/  @!P4 R2UR UR23, R15 ;  /* 0x000000000f17c2ca */ /* 0x000fe200000e0000 */
[----:B------:R-:W-:Y:S01]  /*4140*/  @!UP3 UIADD3 UR18, UPT, UPT, UR58, 0x40, URZ ;  /* 0x000000403a12b890 */ /* 0x000fe2000fffe0ff */
[----:B------:R-:W-:Y:S01]  /*4150*/  @!P4 IMAD.X R3, RZ, RZ, R39, P0 ;  /* 0x000000ffff03c224 */ /* 0x000fe200000e0627 */
[----:B------:R-:W-:Y:S01]  /*4160*/  @!UP3 UIADD3 UR16, UPT, UPT, UR4, 0x2200, URZ ;  /* 0x000022000410b890 */ /* 0x000fe2000fffe0ff */
[----:B------:R-:W-:Y:S01]  /*4170*/  VOTEU.ALL UP0, P4 ;  /* 0x0000000000ff7886 */ /* 0x000fe20002000000 */
[----:B------:R-:W-:Y:S01]  /*4180*/  UMOV UR17, UR57 ;  /* 0x0000003900117c82 */ /* 0x000fe20008000000 */
[----:B------:R-:W-:Y:S01]  /*4190*/  UMOV UR19, UR59 ;  /* 0x0000003b00137c82 */ /* 0x000fe20008000000 */
[----:B------:R-:W-:Y:S01]  /*41a0*/  UMOV UR20, UR36 ;  /* 0x0000002400147c82 */ /* 0x000fe20008000000 */
[----:B------:R-:W-:Y:S02]  /*41b0*/  @!UP3 UIADD3 UR10, UPT, UPT, UR58, 0x60, URZ ;  /* 0x000000603a0ab890 */ /* 0x000fe4000fffe0ff */
[----:B------:R-:W-:Y:S03]  /*41c0*/  @!UP3 UIADD3 UR8, UPT, UPT, UR4, 0x3200, URZ ;  /* 0x000032000408b890 */ /* 0x000fe6000fffe0ff */
[----:B------:R1:W-:Y:S01]  /*41d0*/  @!UP2 UTMALDG.3D [UR56], [UR22], desc[UR14] ;  /* 0x00000e381600a5b4 */ /* 0x0003e20008011000 */
[----:B------:R-:W-:Y:S01]  /*41e0*/  UMOV UR9, UR57 ;  /* 0x0000003900097c82 */ /* 0x000fe20008000000 */
[----:B------:R-:W-:Y:S01]  /*41f0*/  UMOV UR11, UR59 ;  /* 0x0000003b000b7c82 */ /* 0x000fe20008000000 */
[----:B------:R-:W-:Y:S01]  /*4200*/  UMOV UR12, UR36 ;  /* 0x00000024000c7c82 */ /* 0x000fe20008000000 */
[----:B------:R-:W-:Y:S01]  /*4210*/  UPRMT UR7, UR37, 0x654, UR57 ;  /* 0x0000065425077896 */ /* 0x000fe20008000039 */
[----:B------:R1:W-:Y:S01]  /*4220*/  @!UP1 UTMALDG.3D [UR24], [UR22], desc[UR14] ;  /* 0x00000e18160095b4 */ /* 0x0003e20008011000 */
[----:B------:R-:W-:Y:S01]  /*4230*/  VOTEU.ALL UP1, P4 ;  /* 0x0000000000ff7886 */ /* 0x000fe20002020000 */
[----:B------:R1:W-:Y:S04]  /*4240*/  @!UP0 UTMALDG.3D [UR16], [UR22], desc[UR14] ;  /* 0x00000e10160085b4 */ /* 0x0003e80008011000 */
[----:B------:R1:W-:Y:S01]  /*4250*/  @!UP1 UTMALDG.3D [UR8], [UR22], desc[UR14] ;  /* 0x00000e08160095b4 */ /* 0x0003e20008011000 */
[----:B------:R1:W-:Y:S01]  /*4260*/  @!P4 SYNCS.ARRIVE.TRANS64.RED.A0TR RZ, [UR4+0x30], R0 ;  /* 0x00003000ffffc9a7 */ /* 0x0003e20008300404 */
[----:B------:R-:W-:Y:S01]  /*4270*/  SYNCS.ARRIVE.TRANS64.RED.A1T0 RZ, [UR7], RZ ;  /* 0x000000ffffff79a7 */ /* 0x000fe20008100407 */
[----:B------:R-:W2:Y:S02]  /*4280*/  SYNCS.PHASECHK.TRANS64.TRYWAIT P2, [UR4+0x58], R11 ;  /* 0x0000580bff0075a7 */ /* 0x000ea40008041104 */
[----:B-12---:R-:W-:Y:S05]  /*4290*/  @!P2 BRA `(.L_x_69) ;  /* 0x0000005800a8a947 */ /* 0x006fea0003800000 */
.L_x_150:
        /* <DEDUP_REMOVED lines=8> */
[----:B------:R-:W-:Y:S01]  /*4320*/  @!UP3 UIADD3 UR48, UPT, UPT, UR4, 0x4200, URZ ;  /* 0x000042000430b890 */ /* 0x000fe2000fffe0ff */
[----:B------:R-:W-:Y:S01]  /*4330*/  @!P4 IADD3 R37, P0, PT, R38, 0x780, RZ ;  /* 0x000007802625c810 */ /* 0x000fe20007f1e0ff */
[----:B------:R-:W-:Y:S01]  /*4340*/  UMOV UR50, UR58 ;  /* 0x0000003a00327c82 */ /* 0x000fe20008000000 */
[----:B------:R-:W-:Y:S01]  /*4350*/  UMOV UR52, UR36 ;  /* 0x0000002400347c82 */ /* 0x000fe20008000000 */
[----:B------:R-:W-:Y:S01]  /*4360*/  @!UP3 UIADD3 UR26, UPT, UPT, UR58, 0x20, URZ ;  /* 0x000000203a1ab890 */ /* 0x000fe2000fffe0ff */
[----:B------:R-:W-:Y:S01]  /*4370*/  IMAD.U32 R14, RZ, RZ, UR8 ;  /* 0x00000008ff0e7e24 */ /* 0x000fe2000f8e00ff */
[----:B------:R-:W-:Y:S01]  /*4380*/  @!UP3 UIADD3 UR24, UPT, UPT, UR4, 0x5200, URZ ;  /* 0x000052000418b890 */ /* 0x000fe2000fffe0ff */
[----:B------:R-:W-:Y:S01]  /*4390*/  IMAD.U32 R15, RZ, RZ, UR7 ;  /* 0x00000007ff0f7e24 */ /* 0x000fe2000f8e00ff */
[----:B------:R-:W-:Y:S01]  /*43a0*/  VOTEU.ALL UP1, P4 ;  /* 0x0000000000ff7886 */ /* 0x000fe20002020000 */
[----:B------:R-:W-:Y:S01]  /*43b0*/  UMOV UR25, UR49 ;  /* 0x0000003100197c82 */ /* 0x000fe20008000000 */
[----:B------:R-:W-:Y:S01]  /*43c0*/  @!P4 R2UR UR22, R14 ;  /* 0x000000000e16c2ca */ /* 0x000fe200000e0000 */
[----:B------:R-:W-:Y:S01]  /*43d0*/  UMOV UR28, UR36 ;  /* 0x00000024001c7c82 */ /* 0x000fe20008000000 */
[----:B------:R-:W-:Y:S01]  /*43e0*/  @!P4 R2UR UR23, R15 ;  /* 0x000000000f17c2ca */ /* 0x000fe200000e0000 */
[----:B------:R-:W-:Y:S01]  /*43f0*/  UMOV UR27, UR51 ;  /* 0x00000033001b7c82 */ /* 0x000fe20008000000 */
        /* <DEDUP_REMOVED lines=8> */
[----:B------:R-:W-:Y:S02]  /*4480*/  @!UP3 UIADD3 UR8, UPT, UPT, UR4, 0x7200, URZ ;  /* 0x000072000408b890 */ /* 0x000fe4000fffe0ff */
        /* <DEDUP_REMOVED lines=13> */
.L_x_152:
[----:B------:R-:W2:Y:S01]  /*4560*/  LDC.64 R16, c[0x0][0xd10] ;  /* 0x00034400ff107b82 */ /* 0x000ea20000000a00 */
[----:B------:R-:W-:Y:S01]  /*4570*/  @!P4 R2UR UR8, R37 ;  /* 0x000000002508c2ca */ /* 0x000fe200000e0000 */
[----:B------:R-:W-:Y:S01]  /*4580*/  VOTEU.ALL UP3, P4 ;  /* 0x0000000000ff7886 */ /* 0x000fe20002060000 */
[----:B------:R-:W-:Y:S01]  /*4590*/  @!P4 R2UR UR7, R20 ;  /* 0x000000001407c2ca */ /* 0x000fe200000e0000 */
[----:B------:R-:W-:Y:S01]  /*45a0*/  VOTEU.ALL UP2, P4 ;  /* 0x0000000000ff7886 */ /* 0x000fe20002040000 */
[----:B------:R-:W-:Y:S03]  /*45b0*/  UMOV UR14, 0x0 ;  /* 0x00000000000e7882 */ /* 0x000fe60000000000 */
[----:B------:R-:W3:Y:S01]  /*45c0*/  LDC.64 R14, c[0x0][0xd18] ;  /* 0x00034600ff0e7b82 */ /* 0x000ee20000000a00 */
[----:B------:R-:W-:Y:S01]  /*45d0*/  @!UP3 UIADD3 UR43, UPT, UPT, UR59, 0x40, URZ ;  /* 0x000000403b2bb890 */ /* 0x000fe2000fffe0ff */
[----:B------:R-:W-:Y:S01]  /*45e0*/  @!P4 IMAD.MOV.U32 R20, RZ, RZ, 0x4000 ;  /* 0x00004000ff14c424 */ /* 0x000fe200078e00ff */
[----:B------:R-:W-:Y:S01]  /*45f0*/  @!UP3 UIADD3 UR40, UPT, UPT, UR4, 0x8200, URZ ;  /* 0x000082000428b890 */ /* 0x000fe2000fffe0ff */
[----:B------:R-:W-:Y:S01]  /*4600*/  @P3 SHF.R.U32.HI R33, RZ, 0x10, R29 ;  /* 0x00000010ff213819 */ /* 0x000fe2000001161d */
[----:B------:R-:W-:Y:S03]  /*4610*/  UMOV UR15, 0x10000000 ;  /* 0x10000000000f7882 */ /* 0x000fe60000000000 */
[----:B-1----:R-:W1:Y:S01]  /*4620*/  @!P1 LDC R0, c[0x0][0xd20] ;  /* 0x00034800ff009b82 */ /* 0x002e620000000800 */
[----:B------:R-:W-:Y:S01]  /*4630*/  UMOV UR42, UR58 ;  /* 0x0000003a002a7c82 */ /* 0x000fe20008000000 */
[----:B------:R-:W-:Y:S01]  /*4640*/  IMAD.U32 R40, RZ, RZ, UR8 ;  /* 0x00000008ff287e24 */ /* 0x000fe2000f8e00ff */
[----:B------:R-:W-:Y:S05]  /*4650*/  UMOV UR44, UR36 ;  /* 0x00000024002c7c82 */ /* 0x000fea0008000000 */
[----:B------:R-:W4:Y:S01]  /*4660*/  @!P1 LDC R3, c[0x0][0xd0c] ;  /* 0x00034300ff039b82 */ /* 0x000f220000000800 */
[----:B------:R-:W-:Y:S01]  /*4670*/  IMAD.U32 R41, RZ, RZ, UR7 ;  /* 0x00000007ff297e24 */ /* 0x000fe2000f8e00ff */
[----:B------:R-:W-:Y:S01]  /*4680*/  @!UP3 UIADD3 UR26, UPT, UPT, UR58, 0x20, URZ ;  /* 0x000000203a1ab890 */ /* 0x000fe2000fffe0ff */
[----:B------:R-:W-:Y:S01]  /*4690*/  @!P4 R2UR UR22, R40 ;  /* 0x000000002816c2ca */ /* 0x000fe200000e0000 */
[----:B------:R-:W-:Y:S01]  /*46a0*/  @!UP3 UIADD3 UR24, UPT, UPT, UR4, 0x9200, URZ ;  /* 0x000092000418b890 */ /* 0x000fe2000fffe0ff */
[----:B------:R-:W-:Y:S01]  /*46b0*/  VIADD R35, R35, 0x1 ;  /* 0x0000000123237836 */ /* 0x000fe20000000000 */
[----:B------:R-:W-:Y:S01]  /*46c0*/  @!P4 R2UR UR23, R41 ;  /* 0x000000002917c2ca */ /* 0x000fe200000e0000 */
[----:B------:R-:W-:Y:S01]  /*46d0*/  VOTEU.ALL UP1, P4 ;  /* 0x0000000000ff7886 */ /* 0x000fe20002020000 */
[----:B------:R-:W-:Y:S01]  /*46e0*/  UMOV UR25, UR41 ;  /* 0x0000002900197c82 */ /* 0x000fe20008000000 */
[----:B------:R-:W-:Y:S01]  /*46f0*/  UMOV UR28, UR36 ;  /* 0x00000024001c7c82 */ /* 0x000fe20008000000 */
[----:B------:R-:W-:Y:S01]  /*4700*/  UMOV UR27, UR43 ;  /* 0x0000002b001b7c82 */ /* 0x000fe20008000000 */
[----:B------:R-:W-:Y:S02]  /*4710*/  @!UP3 UIADD3 UR18, UPT, UPT, UR58, 0x40, URZ ;  /* 0x000000403a12b890 */ /* 0x000fe4000fffe0ff */
[----:B------:R-:W-:Y:S01]  /*4720*/  @!UP3 UIADD3 UR16, UPT, UPT, UR4, 0xa200, URZ ;  /* 0x0000a2000410b890 */ /* 0x000fe2000fffe0ff */
[----:B------:R-:W-:Y:S01]  /*4730*/  VOTEU.ALL UP0, P4 ;  /* 0x0000000000ff7886 */ /* 0x000fe20002000000 */
[----:B------:R-:W-:Y:S01]  /*4740*/  UMOV UR17, UR41 ;  /* 0x0000002900117c82 */ /* 0x000fe20008000000 */
[----:B------:R-:W-:Y:S01]  /*4750*/  UMOV UR20, UR36 ;  /* 0x0000002400147c82 */ /* 0x000fe20008000000 */
[----:B------:R-:W-:Y:S02]  /*4760*/  UMOV UR19, UR43 ;  /* 0x0000002b00137c82 */ /* 0x000fe40008000000 */
[----:B------:R1:W-:Y:S01]  /*4770*/  @!UP2 UTMALDG.3D [UR40], [UR22], desc[UR14] ;  /* 0x00000e281600a5b4 */ /* 0x0003e20008011000 */
[----:B------:R-:W-:Y:S02]  /*4780*/  @!UP3 UIADD3 UR10, UPT, UPT, UR58, 0x60, URZ ;  /* 0x000000603a0ab890 */ /* 0x000fe4000fffe0ff */
[----:B------:R-:W-:Y:S01]  /*4790*/  @!UP3 UIADD3 UR8, UPT, UPT, UR4, 0xb200, URZ ;  /* 0x0000b2000408b890 */ /* 0x000fe2000fffe0ff */
[----:B------:R-:W-:Y:S01]  /*47a0*/  UMOV UR9, UR41 ;  /* 0x0000002900097c82 */ /* 0x000fe20008000000 */
[----:B------:R-:W-:Y:S01]  /*47b0*/  UMOV UR12, UR36 ;  /* 0x00000024000c7c82 */ /* 0x000fe20008000000 */
[----:B------:R-:W-:Y:S01]  /*47c0*/  UMOV UR11, UR43 ;  /* 0x0000002b000b7c82 */ /* 0x000fe20008000000 */
[----:B------:R1:W-:Y:S01]  /*47d0*/  @!UP1 UTMALDG.3D [UR24], [UR22], desc[UR14] ;  /* 0x00000e18160095b4 */ /* 0x0003e20008011000 */
[----:B------:R-:W-:Y:S01]  /*47e0*/  VOTEU.ALL UP1, P4 ;  /* 0x0000000000ff7886 */ /* 0x000fe20002020000 */
[----:B------:R-:W-:Y:S01]  /*47f0*/  UPRMT UR7, UR37, 0x654, UR41 ;  /* 0x0000065425077896 */ /* 0x000fe20008000029 */
[----:B--2---:R-:W-:Y:S01]  /*4800*/  @!P1 IMAD.HI.U32 R12, R13, R16, RZ ;  /* 0x000000100d0c9227 */ /* 0x004fe200078e00ff */
[----:B---3--:R-:W-:Y:S02]  /*4810*/  @!P1 ISETP.NE.AND P0, PT, R14, 0x1, PT ;  /* 0x000000010e00980c */ /* 0x008fe40003f05270 */
[----:B----4-:R-:W-:Y:S01]  /*4820*/  @!P1 ISETP.NE.AND P2, PT, R3, 0x1, PT ;  /* 0x000000010300980c */ /* 0x010fe20003f45270 */
[C---:B------:R-:W-:Y:S01]  /*4830*/  @!P1 IMAD.HI.U32 R9, R10.reuse, R15, RZ ;  /* 0x0000000f0a099227 */ /* 0x040fe200078e00ff */
[----:B------:R2:W-:Y:S02]  /*4840*/  @!UP0 UTMALDG.3D [UR16], [UR22], desc[UR14] ;  /* 0x00000e10160085b4 */ /* 0x0005e40008011000 */
[----:B------:R-:W-:Y:S02]  /*4850*/  @!P1 SHF.R.U32.HI R12, RZ, R17, R12 ;  /* 0x00000011ff0c9219 */ /* 0x000fe4000001160c */
[----:B-1----:R-:W-:Y:S02]  /*4860*/  @!P1 SHF.R.U32.HI R9, RZ, R0, R9 ;  /* 0x00000000ff099219 */ /* 0x002fe40000011609 */
[----:B------:R-:W-:Y:S01]  /*4870*/  @!P1 SEL R12, R13, R12, !P2 ;  /* 0x0000000c0d0c9207 */ /* 0x000fe20005000000 */
[----:B------:R2:W-:Y:S01]  /*4880*/  @!UP1 UTMALDG.3D [UR8], [UR22], desc[UR14] ;  /* 0x00000e08160095b4 */ /* 0x0005e20008011000 */
[----:B------:R2:W-:Y:S01]  /*4890*/  @!P4 SYNCS.ARRIVE.TRANS64.RED.A0TR RZ, [UR4+0x40], R20 ;  /* 0x00004014ffffc9a7 */ /* 0x0005e20008300404 */
[----:B------:R-:W-:Y:S05]  /*48a0*/  @!P1 SEL R9, R10, R9, !P0 ;  /* 0x000000090a099207 */ /* 0x000fea0004000000 */
[----:B------:R-:W-:Y:S02]  /*48b0*/  @!P1 IMAD.IADD R0, R9, 0x1, -R12 ;  /* 0x0000000109009824 */ /* 0x000fe400078e0a0c */
[----:B------:R-:W-:Y:S02]  /*48c0*/  @!P1 IMAD.IADD R9, R12, 0x1, -R9 ;  /* 0x000000010c099824 */ /* 0x000fe400078e0a09 */
[----:B------:R-:W-:Y:S02]  /*48d0*/  @!P1 IMAD R13, R0, R3, R13 ;  /* 0x00000003000d9224 */ /* 0x000fe400078e020d */
[----:B------:R-:W-:Y:S01]  /*48e0*/  @!P1 IMAD R10, R9, R14, R10 ;  /* 0x0000000e090a9224 */ /* 0x000fe200078e020a */
[----:B------:R-:W-:Y:S01]  /*48f0*/  SYNCS.ARRIVE.TRANS64.RED.A1T0 RZ, [UR7], RZ ;  /* 0x000000ffffff79a7 */ /* 0x000fe20008100407 */
[----:B------:R-:W1:Y:S02]  /*4900*/  SYNCS.PHASECHK.TRANS64.TRYWAIT P5, [UR4+0x68], R11 ;  /* 0x0000680bff0075a7 */ /* 0x000e6400080a1104 */
[----:B-12---:R-:W-:Y:S05]  /*4910*/  @!P5 BRA `(.L_x_71) ;  /* 0x000000540038d947 */ /* 0x006fea0003800000 */
.L_x_154:
[----:B------:R-:W-:Y:S01]  /*4920*/  @!P4 IADD3 R3, P0, PT, R38, 0x780, RZ ;  /* 0x000007802603c810 */ /* 0x000fe20007f1e0ff */
[----:B------:R-:W-:Y:S01]  /*4930*/  VOTEU.ALL UP2, P4 ;  /* 0x0000000000ff7886 */ /* 0x000fe20002040000 */
[----:B------:R-:W-:Y:S01]  /*4940*/  UMOV UR14, 0x0 ;  /* 0x00000000000e7882 */ /* 0x000fe20000000000 */
[----:B------:R-:W-:Y:S01]  /*4950*/  UMOV UR15, 0x10000000 ;  /* 0x10000000000f7882 */ /* 0x000fe20000000000 */
[----:B------:R-:W-:Y:S01]  /*4960*/  @!P4 R2UR UR8, R3 ;  /* 0x000000000308c2ca */ /* 0x000fe200000e0000 */
[----:B-1----:R-:W-:Y:S01]  /*4970*/  @!P4 IMAD.X R0, RZ, RZ, R39, P0 ;  /* 0x000000ffff00c224 */ /* 0x002fe200000e0627 */
[----:B------:R-:W-:Y:S01]  /*4980*/  UMOV UR34, UR58 ;  /* 0x0000003a00227c82 */ /* 0x000fe20008000000 */
[----:B------:R-:W-:Y:S01]  /*4990*/  VOTEU.ALL UP1, P4 ;  /* 0x0000000000ff7886 */ /* 0x000fe20002020000 */
[----:B------:R-:W-:Y:S01]  /*49a0*/  UMOV UR12, UR36 ;  /* 0x00000024000c7c82 */ /* 0x000fe20008000000 */
[----:B------:R-:W-:Y:S01]  /*49b0*/  VOTEU.ALL UP3, P4 ;  /* 0x0000000000ff7886 */ /* 0x000fe20002060000 */
[----:B------:R-:W-:Y:S01]  /*49c0*/  @!P4 R2UR UR7, R0 ;  /* 0x000000000007c2ca */ /* 0x000fe200000e0000 */
[----:B------:R-:W-:Y:S01]  /*49d0*/  VOTEU.ALL UP0, P4 ;  /* 0x0000000000ff7886 */ /* 0x000fe20002000000 */
[----:B------:R-:W-:Y:S01]  /*49e0*/  UMOV UR28, UR36 ;  /* 0x00000024001c7c82 */ /* 0x000fe20008000000 */
[----:B------:R-:W-:Y:S01]  /*49f0*/  UMOV UR20, UR36 ;  /* 0x0000002400147c82 */ /* 0x000fe20008000000 */
[----:B------:R-:W-:Y:S01]  /*4a00*/  @!UP3 UIADD3 UR33, UPT, UPT, UR4, 0x48, URZ ;  /* 0x000000480421b890 */ /* 0x000fe2000fffe0ff */
[----:B------:R-:W-:Y:S01]  /*4a10*/  IMAD.IADD R0, R13, 0x1, R92 ;  /* 0x000000010d007824 */ /* 0x000fe200078e025c */
[----:B------:R-:W-:Y:S01]  /*4a20*/  @!UP3 UIADD3 UR35, UPT, UPT, UR59, 0x60, URZ ;  /* 0x000000603b23b890 */ /* 0x000fe2000fffe0ff */
[----:B------:R-:W-:Y:S01]  /*4a30*/  IMAD.U32 R14, RZ, RZ, UR8 ;  /* 0x00000008ff0e7e24 */ /* 0x000fe2000f8e00ff */
[----:B------:R-:W-:Y:S01]  /*4a40*/  @!UP3 UIADD3 UR32, UPT, UPT, UR4, 0xc200, URZ ;  /* 0x0000c2000420b890 */ /* 0x000fe2000fffe0ff */
[----:B------:R-:W-:Y:S01]  /*4a50*/  ISETP.NE.AND P0, PT, R35, 0x2, PT ;  /* 0x000000022300780c */ /* 0x000fe20003f05270 */
[----:B------:R-:W-:Y:S01]  /*4a60*/  @!UP3 UIADD3 UR10, UPT, UPT, UR58, 0x20, URZ ;  /* 0x000000203a0ab890 */ /* 0x000fe2000fffe0ff */
[----:B------:R-:W-:Y:S01]  /*4a70*/  LOP3.LUT R36, R36, 0x1, RZ, 0x3c, !PT ;  /* 0x0000000124247812 */ /* 0x000fe200078e3cff */
[----:B------:R-:W-:Y:S01]  /*4a80*/  @!UP3 UIADD3 UR8, UPT, UPT, UR4, 0xd200, URZ ;  /* 0x0000d2000408b890 */ /* 0x000fe2000fffe0ff */
[----:B------:R-:W-:Y:S01]  /*4a90*/  IMAD.U32 R15, RZ, RZ, UR7 ;  /* 0x00000007ff0f7e24 */ /* 0x000fe2000f8e00ff */
[----:B------:R-:W-:Y:S01]  /*4aa0*/  @!P4 R2UR UR22, R14 ;  /* 0x000000000e16c2ca */ /* 0x000fe200000e0000 */
[----:B------:R-:W-:Y:S01]  /*4ab0*/  UMOV UR9, UR33 ;  /* 0x0000002100097c82 */ /* 0x000fe20008000000 */
[----:B------:R-:W-:Y:S01]  /*4ac0*/  UMOV UR11, UR35 ;  /* 0x00000023000b7c82 */ /* 0x000fe20008000000 */
[----:B------:R-:W-:Y:S01]  /*4ad0*/  @!UP3 UIADD3 UR26, UPT, UPT, UR58, 0x40, URZ ;  /* 0x000000403a1ab890 */ /* 0x000fe2000fffe0ff */
[----:B------:R-:W-:Y:S01]  /*4ae0*/  @!P4 R2UR UR23, R15 ;  /* 0x000000000f17c2ca */ /* 0x000fe200000e0000 */
[----:B------:R-:W-:Y:S01]  /*4af0*/  @!UP3 UIADD3 UR24, UPT, UPT, UR4, 0xe200, URZ ;  /* 0x0000e2000418b890 */ /* 0x000fe2000fffe0ff */
[----:B------:R-:W-:Y:S01]  /*4b00*/  SEL R3, RZ, 0x1, P0 ;  /* 0x00000001ff037807 */ /* 0x000fe20000000000 */
[----:B------:R-:W-:Y:S01]  /*4b10*/  UMOV UR25, UR33 ;  /* 0x0000002100197c82 */ /* 0x000fe20008000000 */
[----:B------:R-:W-:Y:S01]  /*4b20*/  UMOV UR27, UR35 ;  /* 0x00000023001b7c82 */ /* 0x000fe20008000000 */
[----:B------:R-:W-:Y:S01]  /*4b30*/  @!UP3 UIADD3 UR18, UPT, UPT, UR58, 0x60, URZ ;  /* 0x000000603a12b890 */ /* 0x000fe2000fffe0ff */
[----:B------:R-:W-:Y:S01]  /*4b40*/  LOP3.LUT R34, R34, R3, RZ, 0x3c, !PT ;  /* 0x0000000322227212 */ /* 0x000fe200078e3cff */
[----:B------:R-:W-:Y:S01]  /*4b50*/  @!UP3 UIADD3 UR16, UPT, UPT, UR4, 0xf200, URZ ;  /* 0x0000f2000410b890 */ /* 0x000fe2000fffe0ff */
[----:B------:R-:W-:Y:S01]  /*4b60*/  IMAD.IADD R20, R10, 0x1, R81 ;  /* 0x000000010a147824 */ /* 0x000fe200078e0251 */
[----:B------:R-:W-:Y:S01]  /*4b70*/  UMOV UR17, UR33 ;  /* 0x0000002100117c82 */ /* 0x000fe20008000000 */
[----:B------:R-:W-:Y:S01]  /*4b80*/  UMOV UR19, UR35 ;  /* 0x0000002300137c82 */ /* 0x000fe20008000000 */
[----:B------:R-:W-:Y:S02]  /*4b90*/  SEL R35, R35, RZ, P0 ;  /* 0x000000ff23237207 */ /* 0x000fe40000000000 */
[----:B------:R1:W-:Y:S01]  /*4ba0*/  @!UP2 UTMALDG.3D [UR32], [UR22], desc[UR14] ;  /* 0x00000e201600a5b4 */ /* 0x0003e20008011000 */
[----:B------:R2:W-:Y:S01]  /*4bb0*/  @!UP1 UTMALDG.3D [UR8], [UR22], desc[UR14] ;  /* 0x00000e08160095b4 */ /* 0x0005e20008011000 */
[----:B------:R-:W-:Y:S01]  /*4bc0*/  VOTEU.ALL UP1, P4 ;  /* 0x0000000000ff7886 */ /* 0x000fe20002020000 */
[----:B------:R4:W-:Y:S04]  /*4bd0*/  @!UP0 UTMALDG.3D [UR24], [UR22], desc[UR14] ;  /* 0x00000e18160085b4 */ /* 0x0009e80008011000 */
[----:B------:R4:W-:Y:S01]  /*4be0*/  @!UP1 UTMALDG.3D [UR16], [UR22], desc[UR14] ;  /* 0x00000e10160095b4 */ /* 0x0009e20008011000 */
[----:B------:R4:W-:Y:S01]  /*4bf0*/  @!P4 SYNCS.ARRIVE.TRANS64.RED.A0TR RZ, [UR4+0x48], R32 ;  /* 0x00004820ffffc9a7 */ /* 0x0009e20008300404 */
[----:B------:R-:W-:Y:S01]  /*4c00*/  UPLOP3.LUT UP1, UPT, UPT, UPT, UPT, 0x80, 0x8 ;  /* 0x000000000008789c */ /* 0x000fe20003f2f070 */
[----:B-1----:R-:W-:Y:S01]  /*4c10*/  @P3 R2UR UR36, R33 ;  /* 0x00000000212432ca */ /* 0x002fe200000e0000 */
[----:B------:R-:W-:Y:S01]  /*4c20*/  SYNCS.ARRIVE.TRANS64.RED.A1T0 RZ, [UR5], RZ ;  /* 0x000000ffffff79a7 */ /* 0x000fe20008100405 */
[----:B--2---:R-:W-:Y:S01]  /*4c30*/  R2UR UR11, R0 ;  /* 0x00000000000b72ca */ /* 0x004fe200000e0000 */
[----:B------:R-:W-:Y:S03]  /*4c40*/  @!UPT UIADD3 URZ, UPT, UPT, URZ, URZ, URZ ;  /* 0x000000fffffff290 */ /* 0x000fe6000fffe0ff */
[----:B------:R-:W-:Y:S11]  /*4c50*/  @P3 BRA `(.L_x_72) ;  /* 0xffffffec004c3947 */ /* 0x000ff6000383ffff */
[----:B------:R-:W-:-:S04]  /*4c60*/  SHF.L.U32 R3, R36, 0x1f, RZ ;  /* 0x0000001f24037819 */ /* 0x000fc800000006ff */
[----:B------:R-:W1:Y:S02]  /*4c70*/  SYNCS.PHASECHK.TRANS64.TRYWAIT P0, [UR4+0x50], R3 ;  /* 0x00005003ff0075a7 */ /* 0x000e640008001104 */
[----:B-1----:R-:W-:Y:S05]  /*4c80*/  @!P0 BRA `(.L_x_73) ;  /* 0x0000005000748947 */ /* 0x002fea0003800000 */
.L_x_156:
[----:B------:R-:W2:Y:S02]  /*4c90*/  SYNCS.PHASECHK.TRANS64.TRYWAIT P0, [UR4+0x58], R3 ;  /* 0x00005803ff0075a7 */ /* 0x000ea40008001104 */
[----:B--2---:R-:W-:Y:S05]  /*4ca0*/  @!P0 BRA `(.L_x_74) ;  /* 0x0000005000848947 */ /* 0x004fea0003800000 */
.L_x_158:
[----:B------:R-:W2:Y:S02]  /*4cb0*/  SYNCS.PHASECHK.TRANS64.TRYWAIT P0, [UR4+0x60], R3 ;  /* 0x00006003ff0075a7 */ /* 0x000ea40008001104 */
[----:B--2---:R-:W-:Y:S05]  /*4cc0*/  @!P0 BRA `(.L_x_75) ;  /* 0x0000005000948947 */ /* 0x004fea0003800000 */
.L_x_160:
[----:B-1----:R-:W-:-:S07]  /*4cd0*/  MOV R0, UR4 ;  /* 0x0000000400007c02 */ /* 0x002fce0008000f00 */
.L_x_76:
[----:B-1----:R-:W-:-:S04]  /*4ce0*/  SHF.L.U32 R3, R36, 0x1f, RZ ;  /* 0x0000001f24037819 */ /* 0x002fc800000006ff */
[----:B------:R1:W2:Y:S03]  /*4cf0*/  SYNCS.PHASECHK.TRANS64.TRYWAIT P0, [R0+URZ+0x68], R3 ;  /* 0x00006803000075a7 */ /* 0x0002a600080011ff */
[----:B--2---:R-:W-:Y:S05]  /*4d00*/  @!P0 NANOSLEEP.SYNCS 0x989680 ;  /* 0x009896800000895d */ /* 0x004fea0003900000 */
[----:B------:R-:W2:Y:S02]  /*4d10*/  @!P0 SYNCS.PHASECHK.TRANS64 P0, [R0+URZ+0x68], R3 ;  /* 0x00006803000085a7 */ /* 0x000ea400080010ff */
[----:B--2-4-:R-:W-:Y:S05]  /*4d20*/  @P0 EXIT ;  /* 0x000000000000094d */ /* 0x014fea0003800000 */
[----:B------:R-:W-:Y:S05]  /*4d30*/  BRA `(.L_x_76) ;  /* 0xfffffffc00e87947 */ /* 0x000fea000383ffff */
.L_x_61:
[----:B------:R-:W-:-:S06]  /*4d40*/  UISETP.GE.AND UP0, UPT, UR8, 0x4, UPT ;  /* 0x000000040800788c */ /* 0x000fcc000bf06270 */
[----:B------:R-:W-:-:S13]  /*4d50*/  PLOP3.LUT P0, PT, PT, PT, UP0, 0x80, 0x8 ;  /* 0x000000000008781c */ /* 0x000fda0003f0f008 */
[----:B------:R-:W-:Y:S05]  /*4d60*/  @!P0 EXIT ;  /* 0x000000000000894d */ /* 0x000fea0003800000 */
[----:B------:R-:W-:Y:S01]  /*4d70*/  BAR.SYNC.DEFER_BLOCKING 0x6, 0xa0 ;  /* 0x0182800000007b1d */ /* 0x000fe20000010000 */
[C---:B------:R-:W-:Y:S01]  /*4d80*/  IMAD.SHL.U32 R4, R107.reuse, 0x4, RZ ;  /* 0x000000046b047824 */ /* 0x040fe200078e00ff */
[C---:B------:R-:W-:Y:S01]  /*4d90*/  R2P PR, R107.reuse, 0x18 ;  /* 0x000000186b007804 */ /* 0x040fe20000000000 */
[C---:B------:R-:W-:Y:S02]  /*4da0*/  IMAD.SHL.U32 R101, R107.reuse, 0x80, RZ ;  /* 0x000000806b657824 */ /* 0x040fe400078e00ff */
[----:B------:R-:W-:Y:S01]  /*4db0*/  HFMA2 R106, -RZ, RZ, 0, 9.5367431640625e-06 ;  /* 0x000000a0ff6a7431 */ /* 0x000fe200000001ff */
[----:B------:R-:W-:Y:S01]  /*4dc0*/  SHF.L.U32 R45, R107, 0x10, RZ ;  /* 0x000000106b2d7819 */ /* 0x000fe200000006ff */
[----:B------:R-:W-:Y:S01]  /*4dd0*/  UMOV UR46, 0x400 ;  /* 0x00000400002e7882 */ /* 0x000fe20000000000 */
[----:B------:R-:W1:Y:S01]  /*4de0*/  LDC R97, c[0x0][0x370] ;  /* 0x0000dc00ff617b82 */ /* 0x000e620000000800 */
[----:B------:R-:W-:Y:S01]  /*4df0*/  ULEA UR46, UR37, UR46, 0x18 ;  /* 0x0000002e252e7291 */ /* 0x000fe2000f8ec0ff */
[----:B------:R-:W-:Y:S01]  /*4e00*/  LOP3.LUT R101, R101, 0x307c, R4, 0xc8, !PT ;  /* 0x0000307c65657812 */ /* 0x000fe200078ec804 */
[----:B------:R-:W-:Y:S01]  /*4e10*/  HFMA2 R111, -RZ, RZ, 0, 0 ;  /* 0x00000000ff6f7431 */ /* 0x000fe200000001ff */
[----:B------:R-:W-:Y:S01]  /*4e20*/  LOP3.LUT R45, R45, 0x600000, RZ, 0xc0, !PT ;  /* 0x006000002d2d7812 */ /* 0x000fe200078ec0ff */
[----:B------:R-:W-:Y:S01]  /*4e30*/  UIADD3 UR4, UPT, UPT, UR46, 0x200, URZ ;  /* 0x000002002e047890 */ /* 0x000fe2000fffe0ff */
[----:B------:R-:W-:Y:S01]  /*4e40*/  LOP3.LUT R107, R107, 0x60, RZ, 0xc0, !PT ;  /* 0x000000606b6b7812 */ /* 0x000fe200078ec0ff */
[----:B------:R-:W-:Y:S01]  /*4e50*/  VIADD R95, R101, UR46 ;  /* 0x0000002e655f7c36 */ /* 0x000fe20008000000 */
[----:B------:R-:W2:Y:S01]  /*4e60*/  LDC R42, c[0x0][0xd0c] ;  /* 0x00034300ff2a7b82 */ /* 0x000ea20000000800 */
[----:B------:R-:W-:Y:S01]  /*4e70*/  IMAD.MOV.U32 R105, RZ, RZ, 0x1 ;  /* 0x00000001ff697424 */ /* 0x000fe200078e00ff */
[----:B------:R-:W-:Y:S01]  /*4e80*/  MOV R44, RZ ;  /* 0x000000ff002c7202 */ /* 0x000fe20000000f00 */
[C---:B------:R-:W-:Y:S01]  /*4e90*/  VIADD R3, R95.reuse, 0x200 ;  /* 0x000002005f037836 */ /* 0x040fe20000000000 */
[----:B------:R-:W-:Y:S01]  /*4ea0*/  IADD3 R99, PT, PT, R95, 0x340, RZ ;  /* 0x000003405f637810 */ /* 0x000fe20007ffe0ff */
[----:B------:R-:W-:Y:S01]  /*4eb0*/  IMAD.MOV.U32 R104, RZ, RZ, RZ ;  /* 0x000000ffff687224 */ /* 0x000fe200078e00ff */
[----:B------:R-:W-:Y:S01]  /*4ec0*/  SEL R106, R106, 0x60, !P3 ;  /* 0x000000606a6a7807 */ /* 0x000fe20005800000 */
[----:B------:R-:W-:Y:S01]  /*4ed0*/  @P4 VIADD R99, R3, 0xc0 ;  /* 0x000000c003634836 */ /* 0x000fe20000000000 */
[----:B------:R-:W4:Y:S01]  /*4ee0*/  LDC R94, c[0x0][0xd20] ;  /* 0x00034800ff5e7b82 */ /* 0x000f220000000800 */
[----:B------:R-:W3:Y:S01]  /*4ef0*/  LDS R0, [UR46+0x110] ;  /* 0x0001102eff007984 */ /* 0x000ee20008000800 */
[----:B------:R-:W-:Y:S01]  /*4f00*/  IMAD.MOV.U32 R103, RZ, RZ, RZ ;  /* 0x000000ffff677224 */ /* 0x000fe200078e00ff */
[----:B------:R-:W-:Y:S01]  /*4f10*/  MOV R100, UR4 ;  /* 0x0000000400647c02 */ /* 0x000fe20008000f00 */
[----:B------:R-:W1:Y:S04]  /*4f20*/  LDCU.64 UR50, c[0x0][0x348] ;  /* 0x00006900ff3277ac */ /* 0x000e680008000a00 */
[----:B------:R-:W1:Y:S01]  /*4f30*/  LDC R40, c[0x0][0xd30] ;  /* 0x00034c00ff287b82 */ /* 0x000e620000000800 */
[----:B------:R-:W1:Y:S01]  /*4f40*/  LDCU.64 UR44, c[0x0][0xa88] ;  /* 0x00015100ff2c77ac */ /* 0x000e620008000a00 */
[----:B------:R-:W-:Y:S01]  /*4f50*/  UMOV UR47, URZ ;  /* 0x000000ff002f7c82 */ /* 0x000fe20008000000 */
[----:B------:R-:W-:-:S05]  /*4f60*/  UMOV UR48, URZ ;  /* 0x000000ff00307c82 */ /* 0x000fca0008000000 */
[----:B------:R-:W1:Y:S08]  /*4f70*/  LDC.64 R86, c[0x0][0xa88] ;  /* 0x0002a200ff567b82 */ /* 0x000e700000000a00 */
[----:B------:R-:W1:Y:S08]  /*4f80*/  LDC.64 R90, c[0x0][0xd10] ;  /* 0x00034400ff5a7b82 */ /* 0x000e700000000a00 */
[----:B------:R-:W1:Y:S08]  /*4f90*/  LDC.64 R38, c[0x0][0xd18] ;  /* 0x00034600ff267b82 */ /* 0x000e700000000a00 */
[----:B------:R-:W1:Y:S01]  /*4fa0*/  LDC.64 R36, c[0x0][0xd28] ;  /* 0x00034a00ff247b82 */ /* 0x000e620000000a00 */
[----:B---3--:R-:W-:-:S07]  /*4fb0*/  IMAD.IADD R45, R0, 0x1, R45 ;  /* 0x00000001002d7824 */ /* 0x008fce00078e022d */
[----:B------:R-:W3:Y:S08]  /*4fc0*/  LDC.64 R88, c[0x0][0xa90] ;  /* 0x0002a400ff587b82 */ /* 0x000ef00000000a00 */
[----:B------:R-:W1:Y:S08]  /*4fd0*/  LDC.64 R84, c[0x0][0xab0] ;  /* 0x0002ac00ff547b82 */ /* 0x000e700000000a00 */
[----:B------:R-:W1:Y:S08]  /*4fe0*/  LDC.64 R82, c[0x0][0xaa8] ;  /* 0x0002aa00ff527b82 */ /* 0x000e700000000a00 */
[----:B--2-4-:R-:W1:Y:S02]  /*4ff0*/  LDC R96, c[0x0][0x374] ;  /* 0x0000dd00ff607b82 */ /* 0x014e640000000800 */
.L_x_120:
[----:B------:R-:W-:Y:S02]  /*5000*/  LEA R0, R111, UR46, 0x3 ;  /* 0x0000002e6f007c11 */ /* 0x000fe4000f8e18ff */
[----:B------:R-:W-:Y:S02]  /*5010*/  SHF.L.U32 R3, R103, 0x1f, RZ ;  /* 0x0000001f67037819 */ /* 0x000fe400000006ff */
[----:B------:R-:W-:Y:S02]  /*5020*/  LEA R16, R111, UR46, 0x4 ;  /* 0x0000002e6f107c11 */ /* 0x000fe4000f8e20ff */
[----:B--2---:R-:W2:Y:S02]  /*5030*/  SYNCS.PHASECHK.TRANS64.TRYWAIT P0, [R0+URZ+0x80], R3 ;  /* 0x00008003000075a7 */ /* 0x004ea400080011ff */
[----:B--2---:R-:W-:Y:S05]  /*5040*/  @!P0 BRA `(.L_x_77) ;  /* 0x0000004c00cc8947 */ /* 0x004fea0003800000 */
.L_x_161:
[----:B------:R-:W4:Y:S01]  /*5050*/  LDC.64 R14, c[0x0][0xd10] ;  /* 0x00034400ff0e7b82 */ /* 0x000f220000000a00 */
[----:B------:R-:W3:Y:S01]  /*5060*/  LDS.128 R16, [R16+0xf0] ;  /* 0x0000f00010107984 */ /* 0x000ee20000000c00 */
[----:B-1----:R-:W-:Y:S01]  /*5070*/  ISETP.NE.AND P1, PT, R40, 0x1, PT ;  /* 0x000000012800780c */ /* 0x002fe20003f25270 */
[----:B--2---:R-:W-:Y:S01]  /*5080*/  VIADD R0, R0, 0x90 ;  /* 0x0000009000007836 */ /* 0x004fe20000000000 */
[----:B------:R-:W-:Y:S04]  /*5090*/  ISETP.GE.AND P0, PT, R2, 0x1, PT ;  /* 0x000000010200780c */ /* 0x000fe80003f06270 */
[----:B------:R-:W1:Y:S01]  /*50a0*/  LDC.64 R12, c[0x0][0xd18] ;  /* 0x00034600ff0c7b82 */ /* 0x000e620000000a00 */
[----:B------:R-:W-:Y:S01]  /*50b0*/  PRMT R0, RZ, 0x654, R0 ;  /* 0x00000654ff007816 */ /* 0x000fe20000000000 */
[----:B------:R-:W-:Y:S01]  /*50c0*/  @!PT LDS RZ, [RZ] ;  /* 0x00000000fffff984 */ /* 0x000fe20000000800 */
[----:B------:R-:W-:Y:S01]  /*50d0*/  @!PT LDS RZ, [RZ] ;  /* 0x00000000fffff984 */ /* 0x000fe20000000800 */
[----:B------:R-:W-:Y:S01]  /*50e0*/  @!PT LDS RZ, [RZ] ;  /* 0x00000000fffff984 */ /* 0x000fe20000000800 */
[----:B------:R-:W-:Y:S01]  /*50f0*/  @!PT LDS RZ, [RZ] ;  /* 0x00000000fffff984 */ /* 0x000fe20000000800 */
[----:B------:R2:W-:Y:S06]  /*5100*/  MEMBAR.ALL.CTA ;  /* 0x0000000000007992 */ /* 0x0005ec0000008000 */
[----:B--2---:R-:W2:Y:S01]  /*5110*/  FENCE.VIEW.ASYNC.S ;  /* 0x00000000000073c6 */ /* 0x004ea20000000000 */
[----:B------:R-:W1:Y:S08]  /*5120*/  @!P1 LDC R11, c[0x0][0xd20] ;  /* 0x00034800ff0b9b82 */ /* 0x000e700000000800 */
[----:B------:R-:W1:Y:S01]  /*5130*/  @!P1 LDC R10, c[0x0][0xd0c] ;  /* 0x00034300ff0a9b82 */ /* 0x000e620000000800 */
[----:B--2---:R2:W-:Y:S01]  /*5140*/  SYNCS.ARRIVE.TRANS64.RED.A1T0 RZ, [R0+URZ], RZ ;  /* 0x000000ff00ff79a7 */ /* 0x0045e200081004ff */
[----:B---3--:R-:W-:Y:S04]  /*5150*/  LOP3.LUT P4, RZ, R18, 0x1, RZ, 0xc0, !PT ;  /* 0x0000000112ff7812 */ /* 0x008fe8000788c0ff */
[----:B------:R-:W-:Y:S09]  /*5160*/  P2R R108, PR, RZ, 0x10 ;  /* 0x00000010ff6c7803 */ /* 0x000ff20000000000 */
[----:B------:R-:W-:Y:S02]  /*5170*/  @P4 MOV R43, R16 ;  /* 0x00000010002b4202 */ /* 0x000fe40000000f00 */
[----:B------:R-:W-:Y:S01]  /*5180*/  @P4 LOP3.LUT R41, R17, 0xffff, RZ, 0xc0, !PT ;  /* 0x0000ffff11294812 */ /* 0x000fe200078ec0ff */
[----:B--2-4-:R-:W-:Y:S06]  /*5190*/  @!P0 BRA `(.L_x_78) ;  /* 0x0000000000a48947 */ /* 0x014fec0003800000 */
[----:B------:R-:W-:Y:S01]  /*51a0*/  IMAD.HI.U32 R21, R96, R39, RZ ;  /* 0x0000002760157227 */ /* 0x000fe200078e00ff */
[----:B------:R-:W-:Y:S02]  /*51b0*/  ISETP.NE.AND P0, PT, R38, 0x1, PT ;  /* 0x000000012600780c */ /* 0x000fe40003f05270 */
[----:B------:R-:W-:Y:S01]  /*51c0*/  ISETP.NE.AND P2, PT, R2, 0x1, PT ;  /* 0x000000010200780c */ /* 0x000fe20003f45270 */
[----:B------:R-:W-:Y:S01]  /*51d0*/  IMAD.HI.U32 R22, R97, R90, RZ ;  /* 0x0000005a61167227 */ /* 0x000fe200078e00ff */
[----:B------:R-:W-:Y:S02]  /*51e0*/  SHF.R.U32.HI R21, RZ, R94, R21 ;  /* 0x0000005eff157219 */ /* 0x000fe40000011615 */
[----:B------:R-:W-:Y:S01]  /*51f0*/  ISETP.NE.AND P3, PT, R42, 0x1, PT ;  /* 0x000000012a00780c */ /* 0x000fe20003f65270 */
[----:B------:R-:W-:Y:S01]  /*5200*/  IMAD.HI.U32 R26, R43, R90, RZ ;  /* 0x0000005a2b1a7227 */ /* 0x000fe200078e00ff */
[----:B------:R-:W-:Y:S02]  /*5210*/  SHF.R.U32.HI R22, RZ, R91, R22 ;  /* 0x0000005bff167219 */ /* 0x000fe40000011616 */
[----:B------:R-:W-:Y:S01]  /*5220*/  SEL R3, R96, R21, !P0 ;  /* 0x0000001560037207 */ /* 0x000fe20004000000 */
[----:B------:R-:W-:Y:S01]  /*5230*/  IMAD.HI.U32 R21, R41, R39, RZ ;  /* 0x0000002729157227 */ /* 0x000fe200078e00ff */
[----:B------:R-:W-:Y:S02]  /*5240*/  SEL R7, R97, R22, !P3 ;  /* 0x0000001661077207 */ /* 0x000fe40005800000 */
[----:B------:R-:W-:Y:S01]  /*5250*/  SHF.R.U32.HI R26, RZ, R91, R26 ;  /* 0x0000005bff1a7219 */ /* 0x000fe2000001161a */
[-C--:B------:R-:W-:Y:S04]  /*5260*/  IMAD.HI.U32 R22, R3, R36.reuse, RZ ;  /* 0x0000002403167227 */ /* 0x080fe800078e00ff */
[----:B------:R-:W-:Y:S01]  /*5270*/  IMAD.HI.U32 R24, R7, R36, RZ ;  /* 0x0000002407187227 */ /* 0x000fe200078e00ff */
[-C--:B------:R-:W-:Y:S02]  /*5280*/  @P2 SHF.R.U32.HI R3, RZ, R37.reuse, R22 ;  /* 0x00000025ff032219 */ /* 0x080fe40000011616 */
[----:B------:R-:W-:Y:S02]  /*5290*/  SHF.R.U32.HI R22, RZ, R94, R21 ;  /* 0x0000005eff167219 */ /* 0x000fe40000011615 */
[----:B------:R-:W-:Y:S01]  /*52a0*/  @P2 SHF.R.U32.HI R7, RZ, R37, R24 ;  /* 0x00000025ff072219 */ /* 0x000fe20000011618 */
[C---:B------:R-:W-:Y:S01]  /*52b0*/  IMAD R4, R2.reuse, R3, RZ ;  /* 0x0000000302047224 */ /* 0x040fe200078e02ff */
[----:B------:R-:W-:Y:S02]  /*52c0*/  SEL R5, R41, R22, !P0 ;  /* 0x0000001629057207 */ /* 0x000fe40004000000 */
[----:B------:R-:W-:Y:S01]  /*52d0*/  SEL R3, R43, R26, !P3 ;  /* 0x0000001a2b037207 */ /* 0x000fe20005800000 */
[----:B------:R-:W-:Y:S01]  /*52e0*/  IMAD R6, R2, R7, RZ ;  /* 0x0000000702067224 */ /* 0x000fe200078e02ff */
[C---:B------:R-:W-:Y:S01]  /*52f0*/  ISETP.GE.AND P0, PT, R5.reuse, R4, PT ;  /* 0x000000040500720c */ /* 0x040fe20003f06270 */
[----:B------:R-:W-:Y:S03]  /*5300*/  IMAD.HI.U32 R8, R5, R36, RZ ;  /* 0x0000002405087227 */ /* 0x000fe600078e00ff */
[----:B------:R-:W-:Y:S01]  /*5310*/  ISETP.GE.OR P0, PT, R3, R6, P0 ;  /* 0x000000060300720c */ /* 0x000fe20000706670 */
[----:B------:R-:W-:Y:S01]  /*5320*/  IMAD.MOV R6, RZ, RZ, -R3 ;  /* 0x000000ffff067224 */ /* 0x000fe200078e0a03 */
[-C--:B------:R-:W-:Y:S03]  /*5330*/  SHF.R.U32.HI R8, RZ, R37.reuse, R8 ;  /* 0x00000025ff087219 */ /* 0x080fe60000011608 */
[----:B------:R-:W-:Y:S01]  /*5340*/  IMAD R43, R42, R6, R43 ;  /* 0x000000062a2b7224 */ /* 0x000fe200078e022b */
[----:B------:R-:W-:Y:S05]  /*5350*/  SEL R9, R5, R8, !P2 ;  /* 0x0000000805097207 */ /* 0x000fea0005000000 */
[----:B------:R-:W-:Y:S02]  /*5360*/  IMAD.MOV R8, RZ, RZ, -R9 ;  /* 0x000000ffff087224 */ /* 0x000fe400078e0a09 */
[C---:B------:R-:W-:Y:S04]  /*5370*/  @!P0 IMAD.HI.U32 R4, R3.reuse, R36, RZ ;  /* 0x0000002403048227 */ /* 0x040fe800078e00ff */
[----:B------:R-:W-:Y:S01]  /*5380*/  IMAD R8, R2, R8, R5 ;  /* 0x0000000802087224 */ /* 0x000fe200078e0205 */
[----:B------:R-:W-:Y:S04]  /*5390*/  @!P0 SHF.R.U32.HI R4, RZ, R37, R4 ;  /* 0x00000025ff048219 */ /* 0x000fe80000011604 */
[----:B------:R-:W-:Y:S02]  /*53a0*/  @!P0 SEL R0, R3, R4, !P2 ;  /* 0x0000000403008207 */ /* 0x000fe40005000000 */
[----:B------:R-:W-:Y:S02]  /*53b0*/  IADD3 R4, PT, PT, -R5, RZ, RZ ;  /* 0x000000ff05047210 */ /* 0x000fe40007ffe1ff */
[----:B------:R-:W-:Y:S01]  /*53c0*/  @!P0 IADD3 R9, PT, PT, R9, -R0, RZ ;  /* 0x8000000009098210 */ /* 0x000fe20007ffe0ff */
[----:B------:R-:W-:Y:S02]  /*53d0*/  @!P0 IMAD R0, R7, R8, R0 ;  /* 0x0000000807008224 */ /* 0x000fe400078e0200 */
[----:B------:R-:W-:Y:S02]  /*53e0*/  IMAD R41, R38, R4, R41 ;  /* 0x0000000426297224 */ /* 0x000fe400078e0229 */
[----:B------:R-:W-:Y:S02]  /*53f0*/  @!P0 IMAD R5, R9, R2, R3 ;  /* 0x0000000209058224 */ /* 0x000fe400078e0203 */
[----:B------:R-:W-:Y:S04]  /*5400*/  @!P0 IMAD.MOV.U32 R3, RZ, RZ, R0 ;  /* 0x000000ffff038224 */ /* 0x000fe800078e0000 */
[----:B------:R-:W-:Y:S02]  /*5410*/  IMAD R43, R3, R42, R43 ;  /* 0x0000002a032b7224 */ /* 0x000fe400078e022b */
[----:B------:R-:W-:Y:S07]  /*5420*/  IMAD R41, R5, R38, R41 ;  /* 0x0000002605297224 */ /* 0x000fee00078e0229 */
.L_x_78:
[----:B-1----:R-:W-:Y:S01]  /*5430*/  @!P1 ISETP.NE.AND P0, PT, R12, 0x1, PT ;  /* 0x000000010c00980c */ /* 0x002fe20003f05270 */
[----:B------:R-:W-:Y:S01]  /*5440*/  @!P1 IMAD.HI.U32 R4, R41, R13, RZ ;  /* 0x0000000d29049227 */ /* 0x000fe200078e00ff */
[----:B------:R-:W-:Y:S01]  /*5450*/  R2UR UR42, R20 ;  /* 0x00000000142a72ca */ /* 0x000fe200000e0000 */
[----:B------:R-:W-:Y:S01]  /*5460*/  USHF.L.U32 UR41, UR11, 0x7, URZ ;  /* 0x000000070b297899 */ /* 0x000fe200080006ff */
[----:B------:R-:W-:Y:S01]  /*5470*/  @!P1 ISETP.NE.AND P2, PT, R10, 0x1, PT ;  /* 0x000000010a00980c */ /* 0x000fe20003f45270 */
[----:B------:R-:W-:Y:S01]  /*5480*/  @!P1 IMAD.HI.U32 R0, R43, R14, RZ ;  /* 0x0000000e2b009227 */ /* 0x000fe200078e00ff */
[----:B------:R-:W-:Y:S01]  /*5490*/  @!P1 SHF.R.U32.HI R4, RZ, R11, R4 ;  /* 0x0000000bff049219 */ /* 0x000fe20000011604 */
[----:B------:R-:W-:Y:S01]  /*54a0*/  BSSY.RECONVERGENT B6, `(.L_x_79) ;  /* 0x000002c000067945 */ /* 0x000fe20003800200 */
[----:B------:R-:W-:Y:S01]  /*54b0*/  @P4 SHF.R.U32.HI R102, RZ, 0x10, R17 ;  /* 0x00000010ff664819 */ /* 0x000fe20000011611 */
[----:B------:R-:W-:Y:S01]  /*54c0*/  VIADD R111, R111, 0x1 ;  /* 0x000000016f6f7836 */ /* 0x000fe20000000000 */
[----:B------:R-:W-:Y:S02]  /*54d0*/  @!P1 SEL R3, R41, R4, !P0 ;  /* 0x0000000429039207 */ /* 0x000fe40004000000 */
[----:B------:R-:W-:Y:S02]  /*54e0*/  @!P1 SHF.R.U32.HI R0, RZ, R15, R0 ;  /* 0x0000000fff009219 */ /* 0x000fe40000011600 */
[----:B------:R-:W-:Y:S01]  /*54f0*/  LOP3.LUT P0, RZ, R100, 0x1f0, RZ, 0xc0, !PT ;  /* 0x000001f064ff7812 */ /* 0x000fe2000780c0ff */
[----:B------:R-:W-:Y:S01]  /*5500*/  USHF.L.U32 UR42, UR42, 0x7, URZ ;  /* 0x000000072a2a7899 */ /* 0x000fe200080006ff */
[----:B------:R-:W-:Y:S05]  /*5510*/  @!P1 SEL R4, R43, R0, !P2 ;  /* 0x000000002b049207 */ /* 0x000fea0005000000 */
[----:B------:R-:W-:Y:S02]  /*5520*/  @!P1 IMAD.IADD R0, R3, 0x1, -R4 ;  /* 0x0000000103009824 */ /* 0x000fe400078e0a04 */
[----:B------:R-:W-:Y:S02]  /*5530*/  @!P1 IMAD.IADD R3, R4, 0x1, -R3 ;  /* 0x0000000104039824 */ /* 0x000fe400078e0a03 */
[----:B------:R-:W-:Y:S02]  /*5540*/  @!P1 IMAD R43, R0, R10, R43 ;  /* 0x0000000a002b9224 */ /* 0x000fe400078e022b */
[----:B------:R-:W-:Y:S01]  /*5550*/  @!P1 IMAD R41, R3, R12, R41 ;  /* 0x0000000c03299224 */ /* 0x000fe200078e0229 */
[----:B------:R-:W-:Y:S06]  /*5560*/  @!P0 BRA `(.L_x_80) ;  /* 0x00000000007c8947 */ /* 0x000fec0003800000 */
[----:B------:R-:W1:Y:S01]  /*5570*/  LDCU.64 UR8, c[0x4][0x80] ;  /* 0x01001000ff0877ac */ /* 0x000e620008000a00 */
[----:B------:R-:W-:Y:S01]  /*5580*/  MOV R16, 0x0 ;  /* 0x0000000000107802 */ /* 0x000fe20000000f00 */
[----:B------:R-:W-:Y:S02]  /*5590*/  HFMA2 R12, -RZ, RZ, 0, 5.9604644775390625e-08 ;  /* 0x00000001ff0c7431 */ /* 0x000fe400000001ff */
[----:B------:R-:W-:Y:S01]  /*55a0*/  IMAD.MOV.U32 R8, RZ, RZ, 0x70 ;  /* 0x00000070ff087424 */ /* 0x000fe200078e00ff */
[----:B------:R2:W3:Y:S01]  /*55b0*/  LDC.64 R14, c[0x4][R16] ;  /* 0x01000000100e7b82 */ /* 0x0004e20000000a00 */
[----:B------:R-:W4:Y:S01]  /*55c0*/  LDCU.64 UR6, c[0x4][0x88] ;  /* 0x01001100ff0677ac */ /* 0x000f220008000a00 */
[----:B------:R-:W-:Y:S01]  /*55d0*/  IMAD.MOV.U32 R13, RZ, RZ, RZ ;  /* 0x000000ffff0d7224 */ /* 0x000fe200078e00ff */
[----:B------:R-:W2:Y:S01]  /*55e0*/  LDCU.64 UR4, c[0x4][0x8] ;  /* 0x01000100ff0477ac */ /* 0x000ea20008000a00 */
[----:B-1----:R-:W-:Y:S01]  /*55f0*/  MOV R5, UR9 ;  /* 0x0000000900057c02 */ /* 0x002fe20008000f00 */
[----:B------:R-:W-:Y:S01]  /*5600*/  IMAD.U32 R4, RZ, RZ, UR8 ;  /* 0x00000008ff047e24 */ /* 0x000fe2000f8e00ff */
[----:B----4-:R-:W-:Y:S01]  /*5610*/  MOV R7, UR7 ;  /* 0x0000000700077c02 */ /* 0x010fe20008000f00 */
[----:B------:R-:W-:Y:S01]  /*5620*/  IMAD.U32 R6, RZ, RZ, UR6 ;  /* 0x00000006ff067e24 */ /* 0x000fe2000f8e00ff */
[----:B--2---:R-:W-:Y:S01]  /*5630*/  MOV R11, UR5 ;  /* 0x00000005000b7c02 */ /* 0x004fe20008000f00 */
[----:B------:R-:W-:Y:S02]  /*5640*/  IMAD.U32 R10, RZ, RZ, UR4 ;  /* 0x00000004ff0a7e24 */ /* 0x000fe4000f8e00ff */
[----:B------:R-:W-:Y:S07]  /*5650*/  LEPC R20, `(.L_x_81) ;  /* 0x000000001014794e */ /* 0x000fee0000000000 */
[----:B---3-5:R-:W-:Y:S05]  /*5660*/  CALL.ABS.NOINC R14 ;  /* 0x000000000e007343 */ /* 0x028fea0003c00000 */
.L_x_81:
[----:B------:R-:W1:Y:S01]  /*5670*/  LDCU.64 UR8, c[0x4][0x80] ;  /* 0x01001000ff0877ac */ /* 0x000e620008000a00 */
[----:B------:R-:W2:Y:S01]  /*5680*/  LDC.64 R16, c[0x4][R16] ;  /* 0x0100000010107b82 */ /* 0x000ea20000000a00 */
[----:B------:R-:W-:Y:S02]  /*5690*/  HFMA2 R12, -RZ, RZ, 0, 5.9604644775390625e-08 ;  /* 0x00000001ff0c7431 */ /* 0x000fe400000001ff */
[----:B------:R-:W-:Y:S02]  /*56a0*/  IMAD.MOV.U32 R8, RZ, RZ, 0x70 ;  /* 0x00000070ff087424 */ /* 0x000fe400078e00ff */
[----:B------:R-:W-:Y:S01]  /*56b0*/  IMAD.MOV.U32 R13, RZ, RZ, RZ ;  /* 0x000000ffff0d7224 */ /* 0x000fe200078e00ff */
[----:B------:R-:W3:Y:S01]  /*56c0*/  LDCU.64 UR6, c[0x4][0x88] ;  /* 0x01001100ff0677ac */ /* 0x000ee20008000a00 */
[----:B------:R-:W4:Y:S01]  /*56d0*/  LDCU.64 UR4, c[0x4][0x8] ;  /* 0x01000100ff0477ac */ /* 0x000f220008000a00 */
[----:B-1----:R-:W-:Y:S02]  /*56e0*/  MOV R4, UR8 ;  /* 0x0000000800047c02 */ /* 0x002fe40008000f00 */
[----:B------:R-:W-:Y:S02]  /*56f0*/  MOV R5, UR9 ;  /* 0x0000000900057c02 */ /* 0x000fe40008000f00 */
[----:B---3--:R-:W-:Y:S01]  /*5700*/  MOV R7, UR7 ;  /* 0x0000000700077c02 */ /* 0x008fe20008000f00 */
[----:B------:R-:W-:Y:S01]  /*5710*/  IMAD.U32 R6, RZ, RZ, UR6 ;  /* 0x00000006ff067e24 */ /* 0x000fe2000f8e00ff */
[----:B----4-:R-:W-:Y:S01]  /*5720*/  MOV R11, UR5 ;  /* 0x00000005000b7c02 */ /* 0x010fe20008000f00 */
[----:B------:R-:W-:Y:S02]  /*5730*/  IMAD.U32 R10, RZ, RZ, UR4 ;  /* 0x00000004ff0a7e24 */ /* 0x000fe4000f8e00ff */
[----:B------:R-:W-:Y:S07]  /*5740*/  LEPC R20, `(.L_x_80) ;  /* 0x000000001014794e */ /* 0x000fee0000000000 */
[----:B--2---:R-:W-:Y:S05]  /*5750*/  CALL.ABS.NOINC R16 ;  /* 0x0000000010007343 */ /* 0x004fea0003c00000 */
.L_x_80:
[----:B------:R-:W-:Y:S05]  /*5760*/  BSYNC.RECONVERGENT B6 ;  /* 0x0000000000067941 */ /* 0x000fea0003800200 */
.L_x_79:
[----:B------:R-:W-:Y:S02]  /*5770*/  ISETP.NE.U32.AND P0, PT, RZ, UR44, PT ;  /* 0x0000002cff007c0c */ /* 0x000fe4000bf05070 */
[C---:B------:R-:W-:Y:S02]  /*5780*/  ISETP.NE.U32.AND P1, PT, R88.reuse, RZ, PT ;  /* 0x000000ff5800720c */ /* 0x040fe40003f25070 */
[----:B------:R-:W-:Y:S02]  /*5790*/  ISETP.NE.U32.AND P4, PT, R88, RZ, PT ;  /* 0x000000ff5800720c */ /* 0x000fe40003f85070 */
[----:B------:R-:W-:Y:S02]  /*57a0*/  ISETP.NE.AND.EX P0, PT, RZ, UR45, PT, P0 ;  /* 0x0000002dff007c0c */ /* 0x000fe4000bf05300 */
[C---:B------:R-:W-:Y:S02]  /*57b0*/  ISETP.NE.AND.EX P1, PT, R89.reuse, RZ, PT, P1 ;  /* 0x000000ff5900720c */ /* 0x040fe40003f25310 */
[----:B------:R-:W-:Y:S02]  /*57c0*/  ISETP.NE.AND.EX P4, PT, R89, RZ, P0, P4 ;  /* 0x000000ff5900720c */ /* 0x000fe40000785340 */
[----:B------:R-:W-:Y:S02]  /*57d0*/  ISETP.NE.U32.AND P5, PT, R84, RZ, PT ;  /* 0x000000ff5400720c */ /* 0x000fe40003fa5070 */
[----:B------:R-:W-:Y:S02]  /*57e0*/  ISETP.NE.U32.AND P3, PT, RZ, UR44, PT ;  /* 0x0000002cff007c0c */ /* 0x000fe4000bf65070 */
[----:B------:R-:W-:Y:S02]  /*57f0*/  PLOP3.LUT P2, PT, PT, PT, PT, 0x8, 0x80 ;  /* 0x000000000080781c */ /* 0x000fe40003f4e170 */
[----:B------:R-:W-:Y:S02]  /*5800*/  ISETP.NE.AND.EX P5, PT, R85, RZ, PT, P5 ;  /* 0x000000ff5500720c */ /* 0x000fe40003fa5350 */
[----:B------:R-:W-:Y:S03]  /*5810*/  ISETP.NE.AND.EX P3, PT, RZ, UR45, PT, P3 ;  /* 0x0000002dff007c0c */ /* 0x000fe6000bf65330 */
[----:B------:R-:W-:Y:S01]  /*5820*/  @!P4 PLOP3.LUT P2, PT, P1, PT, PT, 0x80, 0x8 ;  /* 0x000000000008c81c */ /* 0x000fe20000f4f070 */
[----:B------:R-:W-:Y:S01]  /*5830*/  @!UPT UIADD3 URZ, UPT, UPT, URZ, URZ, URZ ;  /* 0x000000fffffff290 */ /* 0x000fe2000fffe0ff */
[----:B------:R-:W-:Y:S11]  /*5840*/  @!P1 BRA `(.L_x_82) ;  /* 0x00000000002c9947 */ /* 0x000ff60003800000 */
[----:B------:R-:W-:Y:S01]  /*5850*/  ISETP.NE.U32.AND P0, PT, R86, RZ, PT ;  /* 0x000000ff5600720c */ /* 0x000fe20003f05070 */
[----:B------:R-:W-:Y:S03]  /*5860*/  IMAD.MOV.U32 R93, RZ, RZ, 0x1 ;  /* 0x00000001ff5d7424 */ /* 0x000fe600078e00ff */
[----:B------:R-:W-:Y:S11]  /*5870*/  ISETP.NE.AND.EX P0, PT, R87, RZ, PT, P0 ;  /* 0x000000ff5700720c */ /* 0x000ff60003f05300 */
[----:B------:R-:W-:Y:S02]  /*5880*/  @!UPT UIADD3 URZ, UPT, UPT, URZ, URZ, URZ ;  /* 0x000000fffffff290 */ /* 0x000fe4000fffe0ff */
[----:B------:R-:W1:Y:S01]  /*5890*/  @P0 LDC.64 R4, c[0x0][0xa88] ;  /* 0x0002a200ff040b82 */ /* 0x000e620000000a00 */
[----:B------:R-:W-:Y:S04]  /*58a0*/  @P0 IMAD R0, R88, UR36, RZ ;  /* 0x0000002458000c24 */ /* 0x000fe8000f8e02ff */
[----:B-1----:R-:W-:Y:S04]  /*58b0*/  @P0 IMAD.WIDE R4, R0, 0x4, R4 ;  /* 0x0000000400040825 */ /* 0x002fe800078e0204 */
[----:B------:R-:W-:Y:S01]  /*58c0*/  HFMA2 R0, -RZ, RZ, 0, 5.9604644775390625e-08 ;  /* 0x00000001ff007431 */ /* 0x000fe200000001ff */
[----:B-----5:R1:W5:Y:S04]  /*58d0*/  @P0 LDG.E R49, desc[UR38][R4.64] ;  /* 0x0000002604310981 */ /* 0x020368000c1e1900 */
[----:B------:R-:W-:Y:S01]  /*58e0*/  @!P0 PRMT R93, R0, 0x7610, R93 ;  /* 0x00007610005d8816 */ /* 0x000fe2000000005d */
[----:B-1----:R-:W2:Y:S06]  /*58f0*/  @!P0 LDC R49, c[0x0][0xa80] ;  /* 0x0002a000ff318b82 */ /* 0x002eac0000000800 */
.L_x_82:
[----:B------:R-:W-:Y:S05]  /*5900*/  @!P5 BRA `(.L_x_83) ;  /* 0x000000000020d947 */ /* 0x000fea0003800000 */
[----:B------:R-:W-:Y:S04]  /*5910*/  ISETP.NE.U32.AND P0, PT, R82, RZ, PT ;  /* 0x000000ff5200720c */ /* 0x000fe80003f05070 */
[----:B------:R-:W-:Y:S11]  /*5920*/  ISETP.NE.AND.EX P0, PT, R83, RZ, PT, P0 ;  /* 0x000000ff5300720c */ /* 0x000ff60003f05300 */
[----:B------:R-:W-:Y:S02]  /*5930*/  @!UPT UIADD3 URZ, UPT, UPT, URZ, URZ, URZ ;  /* 0x000000fffffff290 */ /* 0x000fe4000fffe0ff */
[----:B------:R-:W1:Y:S01]  /*5940*/  @P0 LDC.64 R4, c[0x0][0xaa8] ;  /* 0x0002aa00ff040b82 */ /* 0x000e620000000a00 */
[----:B------:R-:W-:Y:S04]  /*5950*/  @P0 IMAD R0, R84, UR36, RZ ;  /* 0x0000002454000c24 */ /* 0x000fe8000f8e02ff */
[----:B-1----:R-:W-:Y:S05]  /*5960*/  @P0 IMAD.WIDE R4, R0, 0x4, R4 ;  /* 0x0000000400040825 */ /* 0x002fea00078e0204 */
[----:B-----5:R1:W5:Y:S02]  /*5970*/  @P0 LDG.E R46, desc[UR38][R4.64] ;  /* 0x00000026042e0981 */ /* 0x020364000c1e1900 */
[----:B-1----:R-:W3:Y:S02]  /*5980*/  @!P0 LDC R46, c[0x0][0xaa0] ;  /* 0x0002a800ff2e8b82 */ /* 0x002ee40000000800 */
.L_x_83:
[----:B--2--5:R-:W-:Y:S01]  /*5990*/  FSETP.NEU.AND P0, PT, R49, RZ, PT ;  /* 0x000000ff3100720b */ /* 0x024fe20003f0d000 */
[----:B------:R-:W-:Y:S01]  /*59a0*/  BSSY B1, `(.L_x_84) ;  /* 0x0000066000017945 */ /* 0x000fe20003800000 */
[----:B------:R-:W-:Y:S01]  /*59b0*/  SEL R5, RZ, 0xffffffff, P3 ;  /* 0xffffffffff057807 */ /* 0x000fe20001800000 */
[----:B------:R-:W-:Y:S01]  /*59c0*/  IMAD.MOV.U32 R116, RZ, RZ, 0x1 ;  /* 0x00000001ff747424 */ /* 0x000fe200078e00ff */
[----:B------:R-:W-:Y:S01]  /*59d0*/  @!P4 LOP3.LUT P3, RZ, R93, 0xff, RZ, 0xc0, !PT ;  /* 0x000000ff5dffc812 */ /* 0x000fe2000786c0ff */
[----:B------:R-:W-:Y:S01]  /*59e0*/  IMAD R47, R44, 0x80, R45 ;  /* 0x000000802c2f7824 */ /* 0x000fe200078e022d */
[----:B------:R-:W-:Y:S01]  /*59f0*/  @!P4 SEL R0, RZ, 0xffffffff, P0 ;  /* 0xffffffffff00c807 */ /* 0x000fe20000000000 */
[C---:B------:R-:W-:Y:S01]  /*5a00*/  IMAD.IADD R112, R106.reuse, 0x1, R95 ;  /* 0x000000016a707824 */ /* 0x040fe200078e025f */
[----:B------:R-:W-:Y:S01]  /*5a10*/  LOP3.LUT R105, R105, 0x1, RZ, 0x3c, !PT ;  /* 0x0000000169697812 */ /* 0x000fe200078e3cff */
[----:B------:R-:W-:Y:S01]  /*5a20*/  IMAD.IADD R110, R106, 0x1, R99 ;  /* 0x000000016a6e7824 */ /* 0x000fe200078e0263 */
[----:B------:R-:W-:Y:S01]  /*5a30*/  @P2 SEL R0, R5, R0, !P3 ;  /* 0x0000000005002207 */ /* 0x000fe20005800000 */
[----:B------:R-:W-:Y:S01]  /*5a40*/  IMAD.MOV.U32 R115, RZ, RZ, RZ ;  /* 0x000000ffff737224 */ /* 0x000fe200078e00ff */
[----:B------:R-:W-:Y:S01]  /*5a50*/  LEA R114, R44, UR46, 0x3 ;  /* 0x0000002e2c727c11 */ /* 0x000fe2000f8e18ff */
[----:B------:R-:W-:Y:S01]  /*5a60*/  IMAD.MOV.U32 R80, RZ, RZ, RZ ;  /* 0x000000ffff507224 */ /* 0x000fe200078e00ff */
[----:B------:R-:W-:Y:S02]  /*5a70*/  @!P4 LOP3.LUT R0, R0, 0x1, RZ, 0xc0, !PT ;  /* 0x000000010000c812 */ /* 0x000fe400078ec0ff */
[----:B------:R-:W-:Y:S02]  /*5a80*/  CS2R R78, SRZ ;  /* 0x00000000004e7805 */ /* 0x000fe4000001ff00 */
[----:B------:R-:W-:Y:S02]  /*5a90*/  SHF.L.U32 R3, R104, 0x1f, RZ ;  /* 0x0000001f68037819 */ /* 0x000fe400000006ff */
[----:B------:R-:W-:Y:S02]  /*5aa0*/  CS2R R76, SRZ ;  /* 0x00000000004c7805 */ /* 0x000fe4000001ff00 */
[----:B------:R-:W-:Y:S02]  /*5ab0*/  ISETP.NE.U32.OR P5, PT, R0, 0x1, P4 ;  /* 0x000000010000780c */ /* 0x000fe400027a5470 */
[----:B------:R-:W-:Y:S02]  /*5ac0*/  CS2R R74, SRZ ;  /* 0x00000000004a7805 */ /* 0x000fe4000001ff00 */
[----:B------:R-:W-:Y:S02]  /*5ad0*/  LOP3.LUT P4, R109, R93, 0xff, RZ, 0xc0, !PT ;  /* 0x000000ff5d6d7812 */ /* 0x000fe4000788c0ff */
[----:B------:R-:W-:Y:S02]  /*5ae0*/  CS2R R72, SRZ ;  /* 0x0000000000487805 */ /* 0x000fe4000001ff00 */
[----:B------:R-:W-:Y:S02]  /*5af0*/  SEL R0, RZ, 0xffffffff, P0 ;  /* 0xffffffffff007807 */ /* 0x000fe40000000000 */
[----:B------:R-:W-:Y:S02]  /*5b00*/  CS2R R70, SRZ ;  /* 0x0000000000467805 */ /* 0x000fe4000001ff00 */
[----:B------:R-:W-:Y:S02]  /*5b10*/  P2R R113, PR, RZ, 0x20 ;  /* 0x00000020ff717803 */ /* 0x000fe40000000000 */
[----:B------:R-:W-:Y:S02]  /*5b20*/  CS2R R68, SRZ ;  /* 0x0000000000447805 */ /* 0x000fe4000001ff00 */
[----:B------:R-:W-:Y:S02]  /*5b30*/  @P1 SEL R0, R5, R0, !P4 ;  /* 0x0000000005001207 */ /* 0x000fe40006000000 */
[----:B------:R-:W-:Y:S02]  /*5b40*/  CS2R R66, SRZ ;  /* 0x0000000000427805 */ /* 0x000fe4000001ff00 */
[----:B------:R-:W-:Y:S02]  /*5b50*/  CS2R R64, SRZ ;  /* 0x0000000000407805 */ /* 0x000fe4000001ff00 */
[----:B------:R-:W-:Y:S02]  /*5b60*/  CS2R R62, SRZ ;  /* 0x00000000003e7805 */ /* 0x000fe4000001ff00 */
[----:B------:R-:W-:Y:S02]  /*5b70*/  LOP3.LUT R0, R0, 0x1, RZ, 0xc0, !PT ;  /* 0x0000000100007812 */ /* 0x000fe400078ec0ff */
[----:B------:R-:W-:Y:S02]  /*5b80*/  CS2R R60, SRZ ;  /* 0x00000000003c7805 */ /* 0x000fe4000001ff00 */
[----:B------:R-:W-:Y:S02]  /*5b90*/  @P5 SHF.L.U32 R4, R105, 0x1f, RZ ;  /* 0x0000001f69045819 */ /* 0x000fe400000006ff */
[----:B------:R-:W-:Y:S02]  /*5ba0*/  CS2R R58, SRZ ;  /* 0x00000000003a7805 */ /* 0x000fe4000001ff00 */
[----:B------:R-:W-:Y:S02]  /*5bb0*/  ISETP.NE.U32.AND P0, PT, R0, 0x1, PT ;  /* 0x000000010000780c */ /* 0x000fe40003f05070 */
[----:B------:R-:W-:Y:S01]  /*5bc0*/  CS2R R56, SRZ ;  /* 0x0000000000387805 */ /* 0x000fe2000001ff00 */
[----:B------:R-:W1:Y:S01]  /*5bd0*/  @P5 SYNCS.PHASECHK.TRANS64.TRYWAIT P3, [UR46+0x30], R4 ;  /* 0x00003004ff0055a7 */ /* 0x000e62000806112e */
[----:B------:R-:W-:Y:S02]  /*5be0*/  CS2R R54, SRZ ;  /* 0x0000000000367805 */ /* 0x000fe4000001ff00 */
[----:B------:R-:W-:Y:S02]  /*5bf0*/  P2R R117, PR, RZ, 0x1 ;  /* 0x00000001ff757803 */ /* 0x000fe40000000000 */
[----:B------:R-:W-:Y:S02]  /*5c00*/  CS2R R52, SRZ ;  /* 0x0000000000347805 */ /* 0x000fe4000001ff00 */
[----:B------:R-:W-:Y:S01]  /*5c10*/  CS2R R50, SRZ ;  /* 0x0000000000327805 */ /* 0x000fe2000001ff00 */
[----:B------:R-:W-:Y:S01]  /*5c20*/  IMAD.MOV.U32 R48, RZ, RZ, RZ ;  /* 0x000000ffff307224 */ /* 0x000fe200078e00ff */
[----:B------:R2:W4:Y:S01]  /*5c30*/  SYNCS.PHASECHK.TRANS64.TRYWAIT P2, [R114+URZ+0xa0], R3 ;  /* 0x0000a003720075a7 */ /* 0x00052200080411ff */
[----:B-1----:R-:W-:Y:S01]  /*5c40*/  @P5 SEL R116, RZ, 0x1, !P3 ;  /* 0x00000001ff745807 */ /* 0x002fe20005800000 */
[----:B--2---:R-:W-:Y:S06]  /*5c50*/  @!P5 BRA `(.L_x_85) ;  /* 0x0000000000e8d947 */ /* 0x004fec0003800000 */
[----:B------:R-:W-:Y:S01]  /*5c60*/  IMAD.MOV.U32 R48, RZ, RZ, RZ ;  /* 0x000000ffff307224 */ /* 0x000fe200078e00ff */
[----:B------:R-:W-:Y:S01]  /*5c70*/  ISETP.NE.AND P0, PT, R116, RZ, PT ;  /* 0x000000ff7400720c */ /* 0x000fe20003f05270 */
[----:B------:R-:W-:Y:S01]  /*5c80*/  BSSY B0, `(.L_x_86) ;  /* 0x0000014000007945 */ /* 0x000fe20003800000 */
[----:B------:R-:W-:Y:S02]  /*5c90*/  CS2R R50, SRZ ;  /* 0x0000000000327805 */ /* 0x000fe4000001ff00 */
        /* <DEDUP_REMOVED lines=13> */
[----:B------:R-:W-:Y:S01]  /*5d70*/  CS2R R78, SRZ ;  /* 0x00000000004e7805 */ /* 0x000fe2000001ff00 */
[----:B------:R-:W-:Y:S06]  /*5d80*/  @P0 BRA `(.L_x_87) ;  /* 0x00000000000c0947 */ /* 0x000fec0003800000 */
[----:B------:R-:W-:Y:S04]  /*5d90*/  SHF.L.U32 R5, R105, 0x1f, RZ ;  /* 0x0000001f69057819 */ /* 0x000fe800000006ff */
[----:B------:R-:W1:Y:S02]  /*5da0*/  SYNCS.PHASECHK.TRANS64.TRYWAIT P0, [UR46+0x30], R5 ;  /* 0x00003005ff0075a7 */ /* 0x000e64000800112e */
[----:B-1----:R-:W-:Y:S05]  /*5db0*/  @!P0 BRA `(.L_x_88) ;  /* 0x0000004000848947 */ /* 0x002fea0003800000 */
.L_x_87:
[----:B------:R-:W-:Y:S05]  /*5dc0*/  BSYNC B0 ;  /* 0x0000000000007941 */ /* 0x000fea0003800000 */
.L_x_86:
[----:B------:R-:W-:Y:S01]  /*5dd0*/  ISETP.NE.AND P0, PT, R117, RZ, PT ;  /* 0x000000ff7500720c */ /* 0x000fe20003f05270 */
[----:B------:R-:W-:Y:S11]  /*5de0*/  HFMA2 R115, -RZ, RZ, 0, 5.9604644775390625e-08 ;  /* 0x00000001ff737431 */ /* 0x000ff600000001ff */
[----:B------:R-:W-:Y:S01]  /*5df0*/  @!UPT UIADD3 URZ, UPT, UPT, URZ, URZ, URZ ;  /* 0x000000fffffff290 */ /* 0x000fe2000fffe0ff */
[----:B------:R2:W1:Y:S04]  /*5e00*/  @P0 LDS R80, [R110+0xe00] ;  /* 0x000e00006e500984 */ /* 0x0004680000000800 */
[----:B------:R2:W1:Y:S04]  /*5e10*/  @P0 LDS R48, [R101+UR46+0x200] ;  /* 0x0002002e65300984 */ /* 0x0004680008000800 */
[----:B------:R2:W1:Y:S04]  /*5e20*/  @P0 LDS R50, [R112+0x200] ;  /* 0x0002000070320984 */ /* 0x0004680000000800 */
[----:B------:R2:W1:Y:S04]  /*5e30*/  @P0 LDS R51, [R99] ;  /* 0x0000000063330984 */ /* 0x0004680000000800 */
[----:B------:R2:W1:Y:S04]  /*5e40*/  @P0 LDS R52, [R110] ;  /* 0x000000006e340984 */ /* 0x0004680000000800 */
[----:B------:R2:W1:Y:S04]  /*5e50*/  @P0 LDS R53, [R101+UR46+0x400] ;  /* 0x0004002e65350984 */ /* 0x0004680008000800 */
[----:B------:R2:W1:Y:S04]  /*5e60*/  @P0 LDS R54, [R112+0x400] ;  /* 0x0004000070360984 */ /* 0x0004680000000800 */
[----:B------:R2:W1:Y:S04]  /*5e70*/  @P0 LDS R55, [R99+0x200] ;  /* 0x0002000063370984 */ /* 0x0004680000000800 */
[----:B------:R2:W1:Y:S04]  /*5e80*/  @P0 LDS R56, [R110+0x200] ;  /* 0x000200006e380984 */ /* 0x0004680000000800 */
        /* <DEDUP_REMOVED lines=22> */
[----:B------:R2:W1:Y:S02]  /*5ff0*/  @P0 LDS R79, [R99+0xe00] ;  /* 0x000e0000634f0984 */ /* 0x0004640000000800 */
.L_x_85:
[----:B------:R-:W-:Y:S05]  /*6000*/  BSYNC B1 ;  /* 0x0000000000017941 */ /* 0x000fea0003800000 */
.L_x_84:
[----:B-1----:R-:W-:Y:S04]  /*6010*/  SHF.R.U32.HI R5, RZ, 0x15, R47 ;  /* 0x00000015ff057819 */ /* 0x002fe8000001162f */
[----:B------:R-:W-:Y:S01]  /*6020*/  LOP3.LUT P0, RZ, R5, 0x3, R98, 0x48, !PT ;  /* 0x0000000305ff7812 */ /* 0x000fe20007804862 */
[----:B------:R-:W-:Y:S01]  /*6030*/  @!UPT UIADD3 URZ, UPT, UPT, URZ, URZ, URZ ;  /* 0x000000fffffff290 */ /* 0x000fe2000fffe0ff */
[----:B----4-:R-:W-:Y:S11]  /*6040*/  @P2 BRA `(.L_x_89) ;  /* 0x0000000000082947 */ /* 0x010ff60003800000 */
[----:B------:R-:W1:Y:S02]  /*6050*/  SYNCS.PHASECHK.TRANS64.TRYWAIT P1, [R114+URZ+0xa0], R3 ;  /* 0x0000a003720075a7 */ /* 0x000e6400080211ff */
[----:B-1----:R-:W-:Y:S05]  /*6060*/  @!P1 BRA `(.L_x_90) ;  /* 0x0000003c00f09947 */ /* 0x002fea0003800000 */
.L_x_89:
[----:B------:R-:W-:Y:S05]  /*6070*/  @!P0 BRA `(.L_x_91) ;  /* 0x0000000000408947 */ /* 0x000fea0003800000 */
[----:B------:R-:W4:Y:S01]  /*6080*/  LDCU.64 UR8, c[0x4][0x70] ;  /* 0x01000e00ff0877ac */ /* 0x000f220008000a00 */
[----:B------:R-:W-:Y:S01]  /*6090*/  MOV R15, 0x0 ;  /* 0x00000000000f7802 */ /* 0x000fe20000000f00 */
[----:B------:R-:W-:Y:S02]  /*60a0*/  HFMA2 R12, -RZ, RZ, 0, 5.9604644775390625e-08 ;  /* 0x00000001ff0c7431 */ /* 0x000fe400000001ff */
[----:B------:R-:W-:Y:S02]  /*60b0*/  IMAD.MOV.U32 R8, RZ, RZ, 0x192 ;  /* 0x00000192ff087424 */ /* 0x000fe400078e00ff */
[----:B------:R-:W-:Y:S01]  /*60c0*/  IMAD.MOV.U32 R13, RZ, RZ, RZ ;  /* 0x000000ffff0d7224 */ /* 0x000fe200078e00ff */
[----:B------:R-:W5:Y:S01]  /*60d0*/  LDCU.64 UR6, c[0x4][0x78] ;  /* 0x01000f00ff0677ac */ /* 0x000f620008000a00 */
[----:B------:R-:W1:Y:S01]  /*60e0*/  LDC.64 R14, c[0x4][R15] ;  /* 0x010000000f0e7b82 */ /* 0x000e620000000a00 */
[----:B------:R-:W2:Y:S01]  /*60f0*/  LDCU.64 UR4, c[0x4][0x10] ;  /* 0x01000200ff0477ac */ /* 0x000ea20008000a00 */
[----:B----4-:R-:W-:Y:S01]  /*6100*/  MOV R5, UR9 ;  /* 0x0000000900057c02 */ /* 0x010fe20008000f00 */
[----:B------:R-:W-:Y:S01]  /*6110*/  IMAD.U32 R4, RZ, RZ, UR8 ;  /* 0x00000008ff047e24 */ /* 0x000fe2000f8e00ff */
[----:B-----5:R-:W-:Y:S01]  /*6120*/  MOV R7, UR7 ;  /* 0x0000000700077c02 */ /* 0x020fe20008000f00 */
[----:B------:R-:W-:Y:S01]  /*6130*/  IMAD.U32 R6, RZ, RZ, UR6 ;  /* 0x00000006ff067e24 */ /* 0x000fe2000f8e00ff */
[----:B--2---:R-:W-:Y:S01]  /*6140*/  MOV R11, UR5 ;  /* 0x00000005000b7c02 */ /* 0x004fe20008000f00 */
[----:B------:R-:W-:Y:S02]  /*6150*/  IMAD.U32 R10, RZ, RZ, UR4 ;  /* 0x00000004ff0a7e24 */ /* 0x000fe4000f8e00ff */
[----:B------:R-:W-:Y:S07]  /*6160*/  LEPC R20, `(.L_x_91) ;  /* 0x000000001014794e */ /* 0x000fee0000000000 */
[----:B-1-3--:R-:W-:Y:S05]  /*6170*/  CALL.ABS.NOINC R14 ;  /* 0x000000000e007343 */ /* 0x00afea0003c00000 */
.L_x_91:
[----:B------:R-:W-:Y:S05]  /*6180*/  WARPSYNC.ALL ;  /* 0x0000000000007948 */ /* 0x000fea0003800000 */
[----:B------:R-:W-:Y:S01]  /*6190*/  R2UR UR4, R47 ;  /* 0x000000002f0472ca */ /* 0x000fe200000e0000 */
[----:B------:R-:W-:Y:S01]  /*61a0*/  BSSY.RECONVERGENT B0, `(.L_x_92) ;  /* 0x0000083000007945 */ /* 0x000fe20003800200 */
[----:B------:R-:W-:Y:S11]  /*61b0*/  ISETP.NE.AND P0, PT, R107, RZ, PT ;  /* 0x000000ff6b00720c */ /* 0x000ff60003f05270 */
[----:B------:R-:W3:Y:S02]  /*61c0*/  LDTM.x32 R4, tmem[UR4] ;  /* 0x00000004000479ee */ /* 0x000ee400082c0000 */
[C---:B---3--:R-:W-:Y:S01]  /*61d0*/  FMUL R4, R46.reuse, R4 ;  /* 0x000000042e047220 */ /* 0x048fe20000400000 */
[C---:B------:R-:W-:Y:S01]  /*61e0*/  FMUL R5, R46.reuse, R5 ;  /* 0x000000052e057220 */ /* 0x040fe20000400000 */
[C---:B------:R-:W-:Y:S01]  /*61f0*/  FMUL R6, R46.reuse, R6 ;  /* 0x000000062e067220 */ /* 0x040fe20000400000 */
[C---:B------:R-:W-:Y:S01]  /*6200*/  FMUL R7, R46.reuse, R7 ;  /* 0x000000072e077220 */ /* 0x040fe20000400000 */
[C---:B------:R-:W-:Y:S01]  /*6210*/  FFMA R4, R49.reuse, R48, R4 ;  /* 0x0000003031047223 */ /* 0x040fe20000000004 */
[C---:B------:R-:W-:Y:S01]  /*6220*/  FFMA R5, R49.reuse, R50, R5 ;  /* 0x0000003231057223 */ /* 0x040fe20000000005 */
[C---:B------:R-:W-:Y:S01]  /*6230*/  FFMA R6, R49.reuse, R51, R6 ;  /* 0x0000003331067223 */ /* 0x040fe20000000006 */
[C---:B------:R-:W-:Y:S01]  /*6240*/  FFMA R7, R49.reuse, R52, R7 ;  /* 0x0000003431077223 */ /* 0x040fe20000000007 */
[C---:B------:R-:W-:Y:S01]  /*6250*/  FMUL R8, R46.reuse, R8 ;  /* 0x000000082e087220 */ /* 0x040fe20000400000 */
[----:B------:R3:W-:Y:S01]  /*6260*/  STS [R101+UR46+0x200], R4 ;  /* 0x0002000465007988 */ /* 0x0007e2000800082e */
[C---:B------:R-:W-:Y:S01]  /*6270*/  FMUL R9, R46.reuse, R9 ;  /* 0x000000092e097220 */ /* 0x040fe20000400000 */
[C---:B------:R-:W-:Y:S01]  /*6280*/  FMUL R10, R46.reuse, R10 ;  /* 0x0000000a2e0a7220 */ /* 0x040fe20000400000 */
[C---:B------:R-:W-:Y:S01]  /*6290*/  FFMA R8, R49.reuse, R53, R8 ;  /* 0x0000003531087223 */ /* 0x040fe20000000008 */
[----:B------:R3:W-:Y:S01]  /*62a0*/  STS [R112+0x200], R5 ;  /* 0x0002000570007388 */ /* 0x0007e20000000800 */
[C---:B------:R-:W-:Y:S01]  /*62b0*/  FFMA R9, R49.reuse, R54, R9 ;  /* 0x0000003631097223 */ /* 0x040fe20000000009 */
[C---:B------:R-:W-:Y:S01]  /*62c0*/  FFMA R10, R49.reuse, R55, R10 ;  /* 0x00000037310a7223 */ /* 0x040fe2000000000a */
[C---:B------:R-:W-:Y:S01]  /*62d0*/  FMUL R11, R46.reuse, R11 ;  /* 0x0000000b2e0b7220 */ /* 0x040fe20000400000 */
[----:B------:R3:W-:Y:S01]  /*62e0*/  STS [R99], R6 ;  /* 0x0000000663007388 */ /* 0x0007e20000000800 */
[C---:B------:R-:W-:Y:S01]  /*62f0*/  FMUL R12, R46.reuse, R12 ;  /* 0x0000000c2e0c7220 */ /* 0x040fe20000400000 */
[C---:B------:R-:W-:Y:S01]  /*6300*/  FMUL R13, R46.reuse, R13 ;  /* 0x0000000d2e0d7220 */ /* 0x040fe20000400000 */
[C---:B------:R-:W-:Y:S01]  /*6310*/  FFMA R11, R49.reuse, R56, R11 ;  /* 0x00000038310b7223 */ /* 0x040fe2000000000b */
[----:B------:R3:W-:Y:S01]  /*6320*/  STS [R110], R7 ;  /* 0x000000076e007388 */ /* 0x0007e20000000800 */
        /* <DEDUP_REMOVED lines=11> */
[----:B------:R3:W-:Y:S01]  /*63e0*/  STS [R99+0x200], R10 ;  /* 0x0002000a63007388 */ /* 0x0007e20000000800 */
[C---:B------:R-:W-:Y:S01]  /*63f0*/  FMUL R18, R46.reuse, R18 ;  /* 0x000000122e127220 */ /* 0x040fe20000400000 */
[C---:B------:R-:W-:Y:S01]  /*6400*/  FMUL R19, R46.reuse, R19 ;  /* 0x000000132e137220 */ /* 0x040fe20000400000 */
[C---:B------:R-:W-:Y:S01]  /*6410*/  FFMA R17, R49.reuse, R62, R17 ;  /* 0x0000003e31117223 */ /* 0x040fe20000000011 */
[----:B------:R3:W-:Y:S01]  /*6420*/  STS [R110+0x200], R11 ;  /* 0x0002000b6e007388 */ /* 0x0007e20000000800 */
        /* <DEDUP_REMOVED lines=42> */
[----:B------:R-:W-:Y:S01]  /*66d0*/  FMUL R35, R46, R35 ;  /* 0x000000232e237220 */ /* 0x000fe20000400000 */
[----:B------:R3:W-:Y:S03]  /*66e0*/  STS [R99+0x800], R22 ;  /* 0x0008001663007388 */ /* 0x0007e60000000800 */
[----:B------:R-:W-:Y:S01]  /*66f0*/  FFMA R35, R49, R80, R35 ;  /* 0x0000005031237223 */ /* 0x000fe20000000023 */
[----:B------:R3:W-:Y:S04]  /*6700*/  STS [R110+0x800], R23 ;  /* 0x000800176e007388 */ /* 0x0007e80000000800 */
[----:B------:R3:W-:Y:S04]  /*6710*/  STS [R101+UR46+0xc00], R24 ;  /* 0x000c001865007988 */ /* 0x0007e8000800082e */
[----:B------:R3:W-:Y:S04]  /*6720*/  STS [R112+0xc00], R25 ;  /* 0x000c001970007388 */ /* 0x0007e80000000800 */
[----:B------:R3:W-:Y:S04]  /*6730*/  STS [R99+0xa00], R26 ;  /* 0x000a001a63007388 */ /* 0x0007e80000000800 */
        /* <DEDUP_REMOVED lines=8> */
[----:B------:R3:W-:Y:S01]  /*67c0*/  STS [R110+0xe00], R35 ;  /* 0x000e00236e007388 */ /* 0x0007e20000000800 */
[----:B------:R-:W-:Y:S01]  /*67d0*/  @!PT LDS RZ, [RZ] ;  /* 0x00000000fffff984 */ /* 0x000fe20000000800 */
[----:B------:R-:W-:Y:S01]  /*67e0*/  @!PT LDS RZ, [RZ] ;  /* 0x00000000fffff984 */ /* 0x000fe20000000800 */
[----:B------:R-:W-:Y:S01]  /*67f0*/  @!PT LDS RZ, [RZ] ;  /* 0x00000000fffff984 */ /* 0x000fe20000000800 */
[----:B------:R-:W-:Y:S01]  /*6800*/  @!PT LDS RZ, [RZ] ;  /* 0x00000000fffff984 */ /* 0x000fe20000000800 */
[----:B------:R4:W-:Y:S06]  /*6810*/  MEMBAR.ALL.CTA ;  /* 0x0000000000007992 */ /* 0x0009ec0000008000 */
[----:B----4-:R-:W4:Y:S02]  /*6820*/  FENCE.VIEW.ASYNC.S ;  /* 0x00000000000073c6 */ /* 0x010f240000000000 */
[----:B----4-:R-:W-:Y:S06]  /*6830*/  BAR.SYNC.DEFER_BLOCKING 0x1, 0x80 ;  /* 0x0042000000007b1d */ /* 0x010fec0000010000 */
[----:B------:R-:W-:Y:S05]  /*6840*/  @P0 BRA `(.L_x_93) ;  /* 0x0000000000600947 */ /* 0x000fea0003800000 */
[----:B------:R-:W-:Y:S02]  /*6850*/  UIADD3 UR4, UPT, UPT, UR46, 0x200, URZ ;  /* 0x000002002e047890 */ /* 0x000fe4000fffe0ff */
[----:B------:R-:W-:Y:S01]  /*6860*/  UIADD3 UR16, UP0, UPT, UR50, 0x880, URZ ;  /* 0x0000088032107890 */ /* 0x000fe2000ff1e0ff */
[----:B------:R-:W-:Y:S01]  /*6870*/  UMOV UR43, UR36 ;  /* 0x00000024002b7c82 */ /* 0x000fe20008000000 */
[----:B------:R-:W-:Y:S02]  /*6880*/  UIADD3 UR13, UPT, UPT, UR41, 0x20, URZ ;  /* 0x00000020290d7890 */ /* 0x000fe4000fffe0ff */
[----:B------:R-:W-:Y:S01]  /*6890*/  MOV R100, UR4 ;  /* 0x0000000400647c02 */ /* 0x000fe20008000f00 */
[----:B------:R-:W-:Y:S02]  /*68a0*/  UIADD3.X UR17, UPT, UPT, URZ, UR51, URZ, UP0, !UPT ;  /* 0x00000033ff117290 */ /* 0x000fe400087fe4ff */
[----:B------:R-:W-:Y:S01]  /*68b0*/  UIADD3 UR12, UPT, UPT, UR46, 0x1200, URZ ;  /* 0x000012002e0c7890 */ /* 0x000fe2000fffe0ff */
[----:B------:R-:W-:Y:S01]  /*68c0*/  R2UR UR40, R100 ;  /* 0x00000000642872ca */ /* 0x000fe200000e0000 */
[----:B------:R-:W-:Y:S01]  /*68d0*/  UMOV UR14, UR42 ;  /* 0x0000002a000e7c82 */ /* 0x000fe20008000000 */
[----:B------:R-:W-:Y:S01]  /*68e0*/  UMOV UR15, UR36 ;  /* 0x00000024000f7c82 */ /* 0x000fe20008000000 */
[----:B------:R-:W-:Y:S02]  /*68f0*/  UIADD3 UR9, UPT, UPT, UR41, 0x40, URZ ;  /* 0x0000004029097890 */ /* 0x000fe4000fffe0ff */
[----:B------:R-:W-:Y:S01]  /*6900*/  UIADD3 UR8, UPT, UPT, UR46, 0x2200, URZ ;  /* 0x000022002e087890 */ /* 0x000fe2000fffe0ff */
[----:B------:R-:W-:Y:S01]  /*6910*/  UMOV UR10, UR42 ;  /* 0x0000002a000a7c82 */ /* 0x000fe20008000000 */
[----:B------:R-:W-:Y:S01]  /*6920*/  UMOV UR11, UR36 ;  /* 0x00000024000b7c82 */ /* 0x000fe20008000000 */
[----:B------:R-:W-:Y:S02]  /*6930*/  UIADD3 UR5, UPT, UPT, UR41, 0x60, URZ ;  /* 0x0000006029057890 */ /* 0x000fe4000fffe0ff */
[----:B------:R-:W-:Y:S03]  /*6940*/  UIADD3 UR4, UPT, UPT, UR46, 0x3200, URZ ;  /* 0x000032002e047890 */ /* 0x000fe6000fffe0ff */
[----:B------:R4:W-:Y:S01]  /*6950*/  UTMASTG.3D [UR40], [UR16] ;  /* 0x00000028100073b5 */ /* 0x0009e20008010000 */
[----:B------:R-:W-:Y:S01]  /*6960*/  UMOV UR6, UR42 ;  /* 0x0000002a00067c82 */ /* 0x000fe20008000000 */
[----:B------:R-:W-:Y:S01]  /*6970*/  UMOV UR7, UR36 ;  /* 0x0000002400077c82 */ /* 0x000fe20008000000 */
[----:B------:R4:W-:Y:S01]  /*6980*/  UTMASTG.3D [UR12], [UR16] ;  /* 0x0000000c100073b5 */ /* 0x0009e20008010000 */
[----:B------:R4:W-:Y:S02]  /*6990*/  UTMASTG.3D [UR8], [UR16] ;  /* 0x00000008100073b5 */ /* 0x0009e40008010000 */
[----:B------:R4:W-:Y:S01]  /*69a0*/  UTMASTG.3D [UR4], [UR16] ;  /* 0x00000004100073b5 */ /* 0x0009e20008010000 */
[----:B------:R0:W-:Y:S01]  /*69b0*/  UTMACMDFLUSH ;  /* 0x00000000000079b7 */ /* 0x0001e20000000000 */
[----:B----4-:R-:W-:Y:S04]  /*69c0*/  DEPBAR.LE SB0, 0x1 ;  /* 0x000080400000791a */ /* 0x010fe80000000000 */
.L_x_93:
[----:B------:R-:W-:Y:S05]  /*69d0*/  BSYNC.RECONVERGENT B0 ;  /* 0x0000000000007941 */ /* 0x000fea0003800200 */
.L_x_92:
[----:B------:R-:W-:Y:S01]  /*69e0*/  BAR.SYNC.DEFER_BLOCKING 0x1, 0x80 ;  /* 0x0042000000007b1d */ /* 0x000fe20000010000 */
[----:B------:R-:W-:Y:S01]  /*69f0*/  ISETP.NE.AND P1, PT, R113, RZ, PT ;  /* 0x000000ff7100720c */ /* 0x000fe20003f25270 */
[----:B------:R-:W-:Y:S01]  /*6a00*/  UISETP.NE.AND UP0, UPT, UR47, URZ, UPT ;  /* 0x000000ff2f00728c */ /* 0x000fe2000bf05270 */
[----:B-1----:R-:W-:Y:S11]  /*6a10*/  LEA R3, R115, UR46, 0x3 ;  /* 0x0000002e73037c11 */ /* 0x002ff6000f8e18ff */
[----:B---3--:R-:W-:Y:S01]  /*6a20*/  @P1 SHF.L.U32 R4, R105, 0x1f, RZ ;  /* 0x0000001f69041819 */ /* 0x008fe200000006ff */
[----:B------:R-:W-:Y:S06]  /*6a30*/  BRA.U !UP0, `(.L_x_94) ;  /* 0x0000000108247547 */ /* 0x000fec000b800000 */
[----:B------:R-:W-:Y:S01]  /*6a40*/  IMAD.U32 R5, RZ, RZ, UR48 ;  /* 0x00000030ff057e24 */ /* 0x000fe2000f8e00ff */
[----:B------:R-:W-:Y:S01]  /*6a50*/  MOV R0, UR37 ;  /* 0x0000002500007c02 */ /* 0x000fe20008000f00 */
[----:B------:R-:W-:Y:S03]  /*6a60*/  UIADD3 UR48, UPT, UPT, UR48, 0x1, URZ ;  /* 0x0000000130307890 */ /* 0x000fe6000fffe0ff */
[----:B------:R-:W-:Y:S01]  /*6a70*/  @P1 LEA R5, R5, UR46, 0x3 ;  /* 0x0000002e05051c11 */ /* 0x000fe2000f8e18ff */
[----:B------:R-:W-:Y:S04]  /*6a80*/  UISETP.NE.AND UP0, UPT, UR48, 0x4, UPT ;  /* 0x000000043000788c */ /* 0x000fe8000bf05270 */
[----:B------:R-:W-:Y:S01]  /*6a90*/  @P1 VIADD R5, R5, 0x50 ;  /* 0x0000005005051836 */ /* 0x000fe20000000000 */
[----:B------:R-:W-:Y:S04]  /*6aa0*/  USEL UR48, UR48, URZ, UP0 ;  /* 0x000000ff30307287 */ /* 0x000fe80008000000 */
[----:B------:R-:W-:Y:S04]  /*6ab0*/  @P1 PRMT R0, R0, 0x654, R5 ;  /* 0x0000065400001816 */ /* 0x000fe80000000005 */
[----:B------:R1:W-:Y:S04]  /*6ac0*/  @P1 SYNCS.ARRIVE.TRANS64.RED.A1T0 RZ, [R0+URZ], RZ ;  /* 0x000000ff00ff19a7 */ /* 0x0003e800081004ff */
.L_x_94:
[----:B------:R-:W3:Y:S01]  /*6ad0*/  @P1 SYNCS.PHASECHK.TRANS64.TRYWAIT P0, [R3+URZ+0x30], R4 ;  /* 0x00003004030015a7 */ /* 0x000ee200080011ff */
[----:B------:R-:W-:Y:S01]  /*6ae0*/  BSSY B1, `(.L_x_95) ;  /* 0x0000033000017945 */ /* 0x000fe20003800000 */
[----:B---3--:R-:W-:Y:S03]  /*6af0*/  @P1 SEL R116, RZ, 0x1, !P0 ;  /* 0x00000001ff741807 */ /* 0x008fe60004000000 */
[----:B------:R-:W-:Y:S05]  /*6b00*/  @!P1 BRA `(.L_x_96) ;  /* 0x0000000000c09947 */ /* 0x000fea0003800000 */
[----:B------:R-:W-:Y:S01]  /*6b10*/  ISETP.NE.AND P0, PT, R116, RZ, PT ;  /* 0x000000ff7400720c */ /* 0x000fe20003f05270 */
[----:B------:R-:W-:Y:S01]  /*6b20*/  BSSY B0, `(.L_x_97) ;  /* 0x0000009000007945 */ /* 0x000fe20003800000 */
[----:B------:R-:W-:Y:S11]  /*6b30*/  ISETP.NE.AND P1, PT, R117, RZ, PT ;  /* 0x000000ff7500720c */ /* 0x000ff60003f25270 */
[----:B------:R-:W-:Y:S02]  /*6b40*/  @!UPT UIADD3 URZ, UPT, UPT, URZ, URZ, URZ ;  /* 0x000000fffffff290 */ /* 0x000fe4000fffe0ff */
[C---:B------:R-:W-:Y:S02]  /*6b50*/  @P1 IMAD R5, R115.reuse, 0x4000, R95 ;  /* 0x0000400073051824 */ /* 0x040fe400078e025f */
[----:B------:R-:W-:Y:S01]  /*6b60*/  @P1 IMAD R4, R115, 0x4000, R112 ;  /* 0x0000400073041824 */ /* 0x000fe200078e0270 */
[----:B------:R-:W-:Y:S06]  /*6b70*/  @P0 BRA `(.L_x_98) ;  /* 0x00000000000c0947 */ /* 0x000fec0003800000 */
[----:B-1----:R-:W-:Y:S04]  /*6b80*/  SHF.L.U32 R0, R105, 0x1f, RZ ;  /* 0x0000001f69007819 */ /* 0x002fe800000006ff */
[----:B------:R-:W1:Y:S02]  /*6b90*/  SYNCS.PHASECHK.TRANS64.TRYWAIT P0, [R3+URZ+0x30], R0 ;  /* 0x00003000030075a7 */ /* 0x000e6400080011ff */
[----:B-1----:R-:W-:Y:S05]  /*6ba0*/  @!P0 BRA `(.L_x_99) ;  /* 0x0000003400348947 */ /* 0x002fea0003800000 */
.L_x_98:
[----:B------:R-:W-:Y:S05]  /*6bb0*/  BSYNC B0 ;  /* 0x0000000000007941 */ /* 0x000fea0003800000 */
.L_x_97:
[----:B------:R-:W-:Y:S11]  /*6bc0*/  ISETP.NE.AND P0, PT, R117, RZ, PT ;  /* 0x000000ff7500720c */ /* 0x000ff60003f05270 */
[----:B------:R-:W-:Y:S02]  /*6bd0*/  @!UPT UIADD3 URZ, UPT, UPT, URZ, URZ, URZ ;  /* 0x000000fffffff290 */ /* 0x000fe4000fffe0ff */
[----:B------:R3:W4:Y:S01]  /*6be0*/  @P0 LDS R48, [R5+0x200] ;  /* 0x0002000005300984 */ /* 0x0007220000000800 */
[C---:B-1----:R-:W-:Y:S01]  /*6bf0*/  @P0 IMAD R0, R115.reuse, 0x4000, R99 ;  /* 0x0000400073000824 */ /* 0x042fe200078e0263 */
[C---:B------:R-:W-:Y:S01]  /*6c00*/  @P0 LEA R3, R115.reuse, R110, 0xe ;  /* 0x0000006e73030211 */ /* 0x040fe200078e70ff */
[----:B------:R-:W-:Y:S01]  /*6c10*/  VIADD R115, R115, 0x1 ;  /* 0x0000000173737836 */ /* 0x000fe20000000000 */
[----:B------:R3:W1:Y:S04]  /*6c20*/  @P0 LDS R53, [R5+0x400] ;  /* 0x0004000005350984 */ /* 0x0006680000000800 */
        /* <DEDUP_REMOVED lines=14> */
[----:B------:R3:W1:Y:S04]  /*6d10*/  @P0 LDS R51, [R0] ;  /* 0x0000000000330984 */ /* 0x0006680000000800 */
        /* <DEDUP_REMOVED lines=14> */
[----:B----4-:R3:W1:Y:S02]  /*6e00*/  @P0 LDS R80, [R3+0xe00] ;  /* 0x000e000003500984 */ /* 0x0106640000000800 */
.L_x_96:
[----:B------:R-:W-:Y:S05]  /*6e10*/  BSYNC B1 ;  /* 0x0000000000017941 */ /* 0x000fea0003800000 */
.L_x_95:
[----:B---3--:R-:W-:Y:S05]  /*6e20*/  VIADD R3, R47, 0x20 ;  /* 0x000000202f037836 */ /* 0x008fea0000000000 */
[----:B------:R-:W-:Y:S04]  /*6e30*/  SHF.R.U32.HI R3, RZ, 0x15, R3 ;  /* 0x00000015ff037819 */ /* 0x000fe80000011603 */
[----:B------:R-:W-:Y:S11]  /*6e40*/  LOP3.LUT P0, RZ, R3, 0x3, R98, 0x48, !PT ;  /* 0x0000000303ff7812 */ /* 0x000ff60007804862 */
[----:B------:R-:W-:Y:S02]  /*6e50*/  @!UPT UIADD3 URZ, UPT, UPT, URZ, URZ, URZ ;  /* 0x000000fffffff290 */ /* 0x000fe4000fffe0ff */
[----:B------:R-:W-:Y:S05]  /*6e60*/  @!P0 BRA `(.L_x_100) ;  /* 0x0000000000408947 */ /* 0x000fea0003800000 */
[----:B------:R-:W3:Y:S01]  /*6e70*/  LDCU.64 UR8, c[0x4][0x70] ;  /* 0x01000e00ff0877ac */ /* 0x000ee20008000a00 */
[----:B------:R-:W-:Y:S01]  /*6e80*/  MOV R15, 0x0 ;  /* 0x00000000000f7802 */ /* 0x000fe20000000f00 */
[----:B------:R-:W-:Y:S02]  /*6e90*/  HFMA2 R12, -RZ, RZ, 0, 5.9604644775390625e-08 ;  /* 0x00000001ff0c7431 */ /* 0x000fe400000001ff */
[----:B------:R-:W-:Y:S02]  /*6ea0*/  IMAD.MOV.U32 R8, RZ, RZ, 0x192 ;  /* 0x00000192ff087424 */ /* 0x000fe400078e00ff */
[----:B------:R-:W-:Y:S01]  /*6eb0*/  IMAD.MOV.U32 R13, RZ, RZ, RZ ;  /* 0x000000ffff0d7224 */ /* 0x000fe200078e00ff */
[----:B------:R-:W4:Y:S01]  /*6ec0*/  LDCU.64 UR6, c[0x4][0x78] ;  /* 0x01000f00ff0677ac */ /* 0x000f220008000a00 */
[----:B------:R-:W1:Y:S01]  /*6ed0*/  LDC.64 R14, c[0x4][R15] ;  /* 0x010000000f0e7b82 */ /* 0x000e620000000a00 */
[----:B------:R-:W5:Y:S01]  /*6ee0*/  LDCU.64 UR4, c[0x4][0x10] ;  /* 0x01000200ff0477ac */ /* 0x000f620008000a00 */
[----:B---3--:R-:W-:Y:S01]  /*6ef0*/  MOV R5, UR9 ;  /* 0x0000000900057c02 */ /* 0x008fe20008000f00 */
[----:B------:R-:W-:Y:S01]  /*6f00*/  IMAD.U32 R4, RZ, RZ, UR8 ;  /* 0x00000008ff047e24 */ /* 0x000fe2000f8e00ff */
[----:B----4-:R-:W-:Y:S01]  /*6f10*/  MOV R7, UR7 ;  /* 0x0000000700077c02 */ /* 0x010fe20008000f00 */
[----:B------:R-:W-:Y:S01]  /*6f20*/  IMAD.U32 R6, RZ, RZ, UR6 ;  /* 0x00000006ff067e24 */ /* 0x000fe2000f8e00ff */
[----:B-----5:R-:W-:Y:S01]  /*6f30*/  MOV R11, UR5 ;  /* 0x00000005000b7c02 */ /* 0x020fe20008000f00 */
[----:B------:R-:W-:Y:S02]  /*6f40*/  IMAD.U32 R10, RZ, RZ, UR4 ;  /* 0x00000004ff0a7e24 */ /* 0x000fe4000f8e00ff */
[----:B------:R-:W-:Y:S07]  /*6f50*/  LEPC R20, `(.L_x_100) ;  /* 0x000000001014794e */ /* 0x000fee0000000000 */
[----:B-12---:R-:W-:Y:S05]  /*6f60*/  CALL.ABS.NOINC R14 ;  /* 0x000000000e007343 */ /* 0x006fea0003c00000 */
.L_x_100:
[----:B------:R-:W-:Y:S05]  /*6f70*/  WARPSYNC.ALL ;  /* 0x0000000000007948 */ /* 0x000fea0003800000 */
[----:B------:R-:W-:Y:S01]  /*6f80*/  R2UR UR4, R47 ;  /* 0x000000002f0472ca */ /* 0x000fe200000e0000 */
[----:B------:R-:W-:Y:S01]  /*6f90*/  BSSY.RECONVERGENT B0, `(.L_x_101) ;  /* 0x000008b000007945 */ /* 0x000fe20003800200 */
[----:B------:R-:W-:Y:S02]  /*6fa0*/  ISETP.NE.AND P6, PT, R113, RZ, PT ;  /* 0x000000ff7100720c */ /* 0x000fe40003fc5270 */
[----:B------:R-:W-:Y:S02]  /*6fb0*/  ISETP.NE.AND P0, PT, R107, RZ, PT ;  /* 0x000000ff6b00720c */ /* 0x000fe40003f05270 */
[----:B------:R-:W-:Y:S02]  /*6fc0*/  MOV R3, UR48 ;  /* 0x0000003000037c02 */ /* 0x000fe40008000f00 */
[----:B-1----:R-:W-:Y:S05]  /*6fd0*/  MOV R0, UR37 ;  /* 0x0000002500007c02 */ /* 0x002fea0008000f00 */
[----:B------:R-:W1:Y:S02]  /*6fe0*/  LDTM.x32 R4, tmem[UR4+0x20] ;  /* 0x00002004000479ee */ /* 0x000e6400082c0000 */
[----:B------:R-:W-:Y:S02]  /*6ff0*/  @P6 LEA R3, R3, UR46, 0x3 ;  /* 0x0000002e03036c11 */ /* 0x000fe4000f8e18ff */
[----:B------:R-:W-:Y:S02]  /*7000*/  @P6 SHF.L.U32 R118, R105, 0x1f, RZ ;  /* 0x0000001f69766819 */ /* 0x000fe400000006ff */
[----:B------:R-:W-:Y:S04]  /*7010*/  @P6 IADD3 R3, PT, PT, R3, 0x50, RZ ;  /* 0x0000005003036810 */ /* 0x000fe80007ffe0ff */
[----:B------:R-:W-:Y:S02]  /*7020*/  @P6 PRMT R0, R0, 0x654, R3 ;  /* 0x0000065400006816 */ /* 0x000fe40000000003 */
[----:B------:R-:W-:Y:S01]  /*7030*/  LEA R3, R115, UR46, 0x3 ;  /* 0x0000002e73037c11 */ /* 0x000fe2000f8e18ff */
[C---:B-1----:R-:W-:Y:S01]  /*7040*/  FMUL R4, R46.reuse, R4 ;  /* 0x000000042e047220 */ /* 0x042fe20000400000 */
        /* <DEDUP_REMOVED lines=100> */
[----:B---3--:R-:W3:Y:S02]  /*7690*/  FENCE.VIEW.ASYNC.S ;  /* 0x00000000000073c6 */ /* 0x008ee40000000000 */
[----:B---3--:R-:W-:Y:S06]  /*76a0*/  BAR.SYNC.DEFER_BLOCKING 0x1, 0x80 ;  /* 0x0042000000007b1d */ /* 0x008fec0000010000 */
[----:B------:R-:W-:Y:S05]  /*76b0*/  @P0 BRA `(.L_x_102) ;  /* 0x0000000000600947 */ /* 0x000fea0003800000 */
[----:B------:R-:W-:Y:S02]  /*76c0*/  UIADD3 UR20, UP0, UPT, UR50, 0x880, URZ ;  /* 0x0000088032147890 */ /* 0x000fe4000ff1e0ff */
[----:B------:R-:W-:Y:S02]  /*76d0*/  UIADD3 UR14, UPT, UPT, UR42, 0x20, URZ ;  /* 0x000000202a0e7890 */ /* 0x000fe4000fffe0ff */
[----:B------:R-:W-:Y:S02]  /*76e0*/  UIADD3 UR12, UPT, UPT, UR46, 0x4200, URZ ;  /* 0x000042002e0c7890 */ /* 0x000fe4000fffe0ff */
[----:B------:R-:W-:Y:S01]  /*76f0*/  UIADD3.X UR21, UPT, UPT, URZ, UR51, URZ, UP0, !UPT ;  /* 0x00000033ff157290 */ /* 0x000fe200087fe4ff */
[----:B------:R-:W-:Y:S01]  /*7700*/  UMOV UR13, UR41 ;  /* 0x00000029000d7c82 */ /* 0x000fe20008000000 */
[----:B------:R-:W-:Y:S01]  /*7710*/  UMOV UR15, UR36 ;  /* 0x00000024000f7c82 */ /* 0x000fe20008000000 */
[----:B------:R-:W-:Y:S02]  /*7720*/  UIADD3 UR17, UPT, UPT, UR41, 0x20, URZ ;  /* 0x0000002029117890 */ /* 0x000fe4000fffe0ff */
[----:B------:R-:W-:Y:S01]  /*7730*/  UIADD3 UR16, UPT, UPT, UR46, 0x5200, URZ ;  /* 0x000052002e107890 */ /* 0x000fe2000fffe0ff */
[----:B------:R-:W-:Y:S03]  /*7740*/  UMOV UR19, UR36 ;  /* 0x0000002400137c82 */ /* 0x000fe60008000000 */
[----:B------:R3:W-:Y:S01]  /*7750*/  UTMASTG.3D [UR12], [UR20] ;  /* 0x0000000c140073b5 */ /* 0x0007e20008010000 */
[----:B------:R-:W-:Y:S01]  /*7760*/  UMOV UR18, UR14 ;  /* 0x0000000e00127c82 */ /* 0x000fe20008000000 */
[----:B------:R-:W-:Y:S02]  /*7770*/  UIADD3 UR9, UPT, UPT, UR41, 0x40, URZ ;  /* 0x0000004029097890 */ /* 0x000fe4000fffe0ff */
[----:B------:R-:W-:Y:S01]  /*7780*/  UIADD3 UR8, UPT, UPT, UR46, 0x6200, URZ ;  /* 0x000062002e087890 */ /* 0x000fe2000fffe0ff */
[----:B------:R-:W-:Y:S01]  /*7790*/  UMOV UR11, UR36 ;  /* 0x00000024000b7c82 */ /* 0x000fe20008000000 */
[----:B------:R-:W-:Y:S01]  /*77a0*/  UMOV UR10, UR14 ;  /* 0x0000000e000a7c82 */ /* 0x000fe20008000000 */
[----:B------:R3:W-:Y:S01]  /*77b0*/  UTMASTG.3D [UR16], [UR20] ;  /* 0x00000010140073b5 */ /* 0x0007e20008010000 */
[----:B------:R-:W-:Y:S02]  /*77c0*/  UIADD3 UR5, UPT, UPT, UR41, 0x60, URZ ;  /* 0x0000006029057890 */ /* 0x000fe4000fffe0ff */
[----:B------:R-:W-:Y:S01]  /*77d0*/  UIADD3 UR4, UPT, UPT, UR46, 0x7200, URZ ;  /* 0x000072002e047890 */ /* 0x000fe2000fffe0ff */
[----:B------:R-:W-:Y:S01]  /*77e0*/  UMOV UR7, UR36 ;  /* 0x0000002400077c82 */ /* 0x000fe20008000000 */
[----:B------:R-:W-:Y:S01]  /*77f0*/  UMOV UR6, UR14 ;  /* 0x0000000e00067c82 */ /* 0x000fe20008000000 */
[----:B------:R3:W-:Y:S06]  /*7800*/  UTMASTG.3D [UR8], [UR20] ;  /* 0x00000008140073b5 */ /* 0x0007ec0008010000 */
[----:B------:R3:W-:Y:S01]  /*7810*/  UTMASTG.3D [UR4], [UR20] ;  /* 0x00000004140073b5 */ /* 0x0007e20008010000 */
[----:B------:R0:W-:Y:S01]  /*7820*/  UTMACMDFLUSH ;  /* 0x00000000000079b7 */ /* 0x0001e20000000000 */
[----:B---3--:R-:W-:Y:S04]  /*7830*/  DEPBAR.LE SB0, 0x1 ;  /* 0x000080400000791a */ /* 0x008fe80000000000 */
.L_x_102:
[----:B------:R-:W-:Y:S05]  /*7840*/  BSYNC.RECONVERGENT B0 ;  /* 0x0000000000007941 */ /* 0x000fea0003800200 */
.L_x_101:
[----:B------:R-:W-:Y:S01]  /*7850*/  BAR.SYNC.DEFER_BLOCKING 0x1, 0x80 ;  /* 0x0042000000007b1d */ /* 0x000fe20000010000 */
[----:B------:R-:W-:Y:S04]  /*7860*/  UIADD3 UR40, UPT, UPT, UR48, 0x1, URZ ;  /* 0x0000000130287890 */ /* 0x000fe8000fffe0ff */
[----:B------:R-:W-:Y:S04]  /*7870*/  UISETP.NE.AND UP0, UPT, UR40, 0x4, UPT ;  /* 0x000000042800788c */ /* 0x000fe8000bf05270 */
[----:B------:R-:W-:Y:S01]  /*7880*/  USEL UR40, UR40, URZ, UP0 ;  /* 0x000000ff28287287 */ /* 0x000fe20008000000 */
[----:B------:R3:W-:Y:S01]  /*7890*/  @P6 SYNCS.ARRIVE.TRANS64.RED.A1T0 RZ, [R0+URZ], RZ ;  /* 0x000000ff00ff69a7 */ /* 0x0007e200081004ff */
[----:B------:R-:W-:Y:S01]  /*78a0*/  BSSY B1, `(.L_x_103) ;  /* 0x0000034000017945 */ /* 0x000fe20003800000 */
[----:B------:R-:W4:Y:S02]  /*78b0*/  @P6 SYNCS.PHASECHK.TRANS64.TRYWAIT P0, [R3+URZ+0x30], R118 ;  /* 0x00003076030065a7 */ /* 0x000f2400080011ff */
[----:B----4-:R-:W-:Y:S01]  /*78c0*/  @P6 SEL R116, RZ, 0x1, !P0 ;  /* 0x00000001ff746807 */ /* 0x010fe20004000000 */
[----:B---3--:R-:W-:Y:S06]  /*78d0*/  @!P6 BRA `(.L_x_104) ;  /* 0x0000000000c0e947 */ /* 0x008fec0003800000 */
[----:B------:R-:W-:Y:S01]  /*78e0*/  ISETP.NE.AND P0, PT, R116, RZ, PT ;  /* 0x000000ff7400720c */ /* 0x000fe20003f05270 */
[----:B------:R-:W-:Y:S01]  /*78f0*/  BSSY B0, `(.L_x_105) ;  /* 0x0000009000007945 */ /* 0x000fe20003800000 */
[----:B------:R-:W-:Y:S11]  /*7900*/  ISETP.NE.AND P1, PT, R117, RZ, PT ;  /* 0x000000ff7500720c */ /* 0x000ff60003f25270 */
[----:B------:R-:W-:Y:S02]  /*7910*/  @!UPT UIADD3 URZ, UPT, UPT, URZ, URZ, URZ ;  /* 0x000000fffffff290 */ /* 0x000fe4000fffe0ff */
[C---:B-1----:R-:W-:Y:S02]  /*7920*/  @P1 IMAD R4, R115.reuse, 0x4000, R95 ;  /* 0x0000400073041824 */ /* 0x042fe400078e025f */
[----:B------:R-:W-:Y:S01]  /*7930*/  @P1 IMAD R0, R115, 0x4000, R112 ;  /* 0x0000400073001824 */ /* 0x000fe200078e0270 */
[----:B------:R-:W-:Y:S06]  /*7940*/  @P0 BRA `(.L_x_106) ;  /* 0x00000000000c0947 */ /* 0x000fec0003800000 */
[----:B------:R-:W-:Y:S04]  /*7950*/  SHF.L.U32 R6, R105, 0x1f, RZ ;  /* 0x0000001f69067819 */ /* 0x000fe800000006ff */
[----:B------:R-:W1:Y:S02]  /*7960*/  SYNCS.PHASECHK.TRANS64.TRYWAIT P0, [R3+URZ+0x30], R6 ;  /* 0x00003006030075a7 */ /* 0x000e6400080011ff */
[----:B-1----:R-:W-:Y:S05]  /*7970*/  @!P0 BRA `(.L_x_107) ;  /* 0x0000002400d48947 */ /* 0x002fea0003800000 */
.L_x_106:
[----:B------:R-:W-:Y:S05]  /*7980*/  BSYNC B0 ;  /* 0x0000000000007941 */ /* 0x000fea0003800000 */
.L_x_105:
        /* <DEDUP_REMOVED lines=37> */
.L_x_104:
[----:B------:R-:W-:Y:S05]  /*7be0*/  BSYNC B1 ;  /* 0x0000000000017941 */ /* 0x000fea0003800000 */
.L_x_103:
[----:B---3--:R-:W-:Y:S05]  /*7bf0*/  VIADD R3, R47, 0x40 ;  /* 0x000000402f037836 */ /* 0x008fea0000000000 */
[----:B------:R-:W-:Y:S04]  /*7c00*/  SHF.R.U32.HI R3, RZ, 0x15, R3 ;  /* 0x00000015ff037819 */ /* 0x000fe80000011603 */
[----:B------:R-:W-:Y:S11]  /*7c10*/  LOP3.LUT P0, RZ, R3, 0x3, R98, 0x48, !PT ;  /* 0x0000000303ff7812 */ /* 0x000ff60007804862 */
[----:B------:R-:W-:Y:S02]  /*7c20*/  @!UPT UIADD3 URZ, UPT, UPT, URZ, URZ, URZ ;  /* 0x000000fffffff290 */ /* 0x000fe4000fffe0ff */
[----:B------:R-:W-:Y:S05]  /*7c30*/  @!P0 BRA `(.L_x_108) ;  /* 0x0000000000408947 */ /* 0x000fea0003800000 */
[----:B------:R-:W3:Y:S01]  /*7c40*/  LDCU.64 UR8, c[0x4][0x70] ;  /* 0x01000e00ff0877ac */ /* 0x000ee20008000a00 */
[----:B-1----:R-:W-:Y:S01]  /*7c50*/  MOV R15, 0x0 ;  /* 0x00000000000f7802 */ /* 0x002fe20000000f00 */
[----:B------:R-:W-:Y:S02]  /*7c60*/  HFMA2 R12, -RZ, RZ, 0, 5.9604644775390625e-08 ;  /* 0x00000001ff0c7431 */ /* 0x000fe400000001ff */
[----:B------:R-:W-:Y:S02]  /*7c70*/  IMAD.MOV.U32 R8, RZ, RZ, 0x192 ;  /* 0x00000192ff087424 */ /* 0x000fe400078e00ff */
[----:B------:R-:W-:Y:S01]  /*7c80*/  IMAD.MOV.U32 R13, RZ, RZ, RZ ;  /* 0x000000ffff0d7224 */ /* 0x000fe200078e00ff */
[----:B------:R-:W1:Y:S01]  /*7c90*/  LDCU.64 UR6, c[0x4][0x78] ;  /* 0x01000f00ff0677ac */ /* 0x000e620008000a00 */
[----:B------:R-:W4:Y:S01]  /*7ca0*/  LDC.64 R14, c[0x4][R15] ;  /* 0x010000000f0e7b82 */ /* 0x000f220000000a00 */
[----:B------:R-:W5:Y:S01]  /*7cb0*/  LDCU.64 UR4, c[0x4][0x10] ;  /* 0x01000200ff0477ac */ /* 0x000f620008000a00 */
[----:B---3--:R-:W-:Y:S01]  /*7cc0*/  MOV R5, UR9 ;  /* 0x0000000900057c02 */ /* 0x008fe20008000f00 */
[----:B------:R-:W-:Y:S01]  /*7cd0*/  IMAD.U32 R4, RZ, RZ, UR8 ;  /* 0x00000008ff047e24 */ /* 0x000fe2000f8e00ff */
[----:B-1----:R-:W-:Y:S01]  /*7ce0*/  MOV R7, UR7 ;  /* 0x0000000700077c02 */ /* 0x002fe20008000f00 */
[----:B------:R-:W-:Y:S01]  /*7cf0*/  IMAD.U32 R6, RZ, RZ, UR6 ;  /* 0x00000006ff067e24 */ /* 0x000fe2000f8e00ff */
[----:B-----5:R-:W-:Y:S01]  /*7d00*/  MOV R11, UR5 ;  /* 0x00000005000b7c02 */ /* 0x020fe20008000f00 */
[----:B------:R-:W-:Y:S02]  /*7d10*/  IMAD.U32 R10, RZ, RZ, UR4 ;  /* 0x00000004ff0a7e24 */ /* 0x000fe4000f8e00ff */
[----:B------:R-:W-:Y:S07]  /*7d20*/  LEPC R20, `(.L_x_108) ;  /* 0x000000001014794e */ /* 0x000fee0000000000 */
[----:B--2-4-:R-:W-:Y:S05]  /*7d30*/  CALL.ABS.NOINC R14 ;  /* 0x000000000e007343 */ /* 0x014fea0003c00000 */
.L_x_108:
[----:B------:R-:W-:Y:S05]  /*7d40*/  WARPSYNC.ALL ;  /* 0x0000000000007948 */ /* 0x000fea0003800000 */
[----:B------:R-:W-:Y:S01]  /*7d50*/  R2UR UR4, R47 ;  /* 0x000000002f0472ca */ /* 0x000fe200000e0000 */
[----:B------:R-:W-:Y:S01]  /*7d60*/  BSSY.RECONVERGENT B0, `(.L_x_109) ;  /* 0x000008b000007945 */ /* 0x000fe20003800200 */
[----:B------:R-:W-:Y:S02]  /*7d70*/  ISETP.NE.AND P6, PT, R113, RZ, PT ;  /* 0x000000ff7100720c */ /* 0x000fe40003fc5270 */
[----:B------:R-:W-:Y:S02]  /*7d80*/  ISETP.NE.AND P0, PT, R107, RZ, PT ;  /* 0x000000ff6b00720c */ /* 0x000fe40003f05270 */
[----:B------:R-:W-:Y:S02]  /*7d90*/  MOV R3, UR40 ;  /* 0x0000002800037c02 */ /* 0x000fe40008000f00 */
[----:B------:R-:W-:Y:S02]  /*7da0*/  MOV R0, UR37 ;  /* 0x0000002500007c02 */ /* 0x000fe40008000f00 */
[----:B------:R-:W-:Y:S03]  /*7db0*/  LEA R118, R115, UR46, 0x3 ;  /* 0x0000002e73767c11 */ /* 0x000fe6000f8e18ff */
[----:B-1----:R-:W1:Y:S02]  /*7dc0*/  LDTM.x32 R4, tmem[UR4+0x40] ;  /* 0x00004004000479ee */ /* 0x002e6400082c0000 */
[----:B------:R-:W-:Y:S04]  /*7dd0*/  @P6 LEA R3, R3, UR46, 0x3 ;  /* 0x0000002e03036c11 */ /* 0x000fe8000f8e18ff */
[----:B------:R-:W-:Y:S04]  /*7de0*/  @P6 IADD3 R3, PT, PT, R3, 0x50, RZ ;  /* 0x0000005003036810 */ /* 0x000fe80007ffe0ff */
[----:B------:R-:W-:Y:S02]  /*7df0*/  @P6 PRMT R0, R0, 0x654, R3 ;  /* 0x0000065400006816 */ /* 0x000fe40000000003 */
[----:B------:R-:W-:Y:S01]  /*7e00*/  @P6 SHF.L.U32 R3, R105, 0x1f, RZ ;  /* 0x0000001f69036819 */ /* 0x000fe200000006ff */
        /* <DEDUP_REMOVED lines=128> */
.L_x_110:
[----:B------:R-:W-:Y:S05]  /*8610*/  BSYNC.RECONVERGENT B0 ;  /* 0x0000000000007941 */ /* 0x000fea0003800200 */
.L_x_109:
        /* <DEDUP_REMOVED lines=19> */
.L_x_114:
[----:B------:R-:W-:Y:S05]  /*8750*/  BSYNC B0 ;  /* 0x0000000000007941 */ /* 0x000fea0003800000 */
.L_x_113:
[----:B------:R-:W-:Y:S11]  /*8760*/  ISETP.NE.AND P0, PT, R117, RZ, PT ;  /* 0x000000ff7500720c */ /* 0x000ff60003f05270 */
[----:B------:R-:W-:Y:S02]  /*8770*/  @!UPT UIADD3 URZ, UPT, UPT, URZ, URZ, URZ ;  /* 0x000000fffffff290 */ /* 0x000fe4000fffe0ff */
[----:B------:R3:W4:Y:S01]  /*8780*/  @P0 LDS R48, [R4+0x200] ;  /* 0x0002000004300984 */ /* 0x0007220000000800 */
[C---:B-1----:R-:W-:Y:S01]  /*8790*/  @P0 IMAD R3, R115.reuse, 0x4000, R99 ;  /* 0x0000400073030824 */ /* 0x042fe200078e0263 */
[----:B------:R-:W-:Y:S02]  /*87a0*/  @P0 LEA R115, R115, R110, 0xe ;  /* 0x0000006e73730211 */ /* 0x000fe400078e70ff */
        /* <DEDUP_REMOVED lines=31> */
.L_x_112:
[----:B------:R-:W-:Y:S05]  /*89a0*/  BSYNC B1 ;  /* 0x0000000000017941 */ /* 0x000fea0003800000 */
.L_x_111:
        /* <DEDUP_REMOVED lines=21> */
.L_x_116:
[----:B------:R-:W-:Y:S01]  /*8b00*/  ISETP.NE.AND P0, PT, R107, RZ, PT ;  /* 0x000000ff6b00720c */ /* 0x000fe20003f05270 */
[----:B------:R-:W-:Y:S05]  /*8b10*/  WARPSYNC.ALL ;  /* 0x0000000000007948 */ /* 0x000fea0003800000 */
[----:B------:R-:W-:Y:S01]  /*8b20*/  R2UR UR4, R47 ;  /* 0x000000002f0472ca */ /* 0x000fe200000e0000 */
[----:B------:R-:W-:Y:S01]  /*8b30*/  BSSY.RECONVERGENT B0, `(.L_x_117) ;  /* 0x0000087000007945 */ /* 0x000fe20003800200 */
[----:B------:R-:W-:Y:S11]  /*8b40*/  R2UR UR5, R114 ;  /* 0x00000000720572ca */ /* 0x000ff600000e0000 */
[----:B-1----:R-:W1:Y:S01]  /*8b50*/  LDTM.x32 R4, tmem[UR4+0x60] ;  /* 0x00006004000479ee */ /* 0x002e6200082c0000 */
[----:B------:R-:W-:Y:S01]  /*8b60*/  NOP ;  /* 0x0000000000007918 */ /* 0x000fe20000000000 */
[----:B------:R-:W-:Y:S04]  /*8b70*/  UIADD3 UR5, UPT, UPT, UR5, 0xb0, URZ ;  /* 0x000000b005057890 */ /* 0x000fe8000fffe0ff */
[----:B------:R-:W-:Y:S09]  /*8b80*/  UPRMT UR5, UR37, 0x654, UR5 ;  /* 0x0000065425057896 */ /* 0x000ff20008000005 */
[----:B-1----:R-:W-:Y:S01]  /*8b90*/  SYNCS.ARRIVE.TRANS64.RED.A1T0 RZ, [UR5], RZ ;  /* 0x000000ffffff79a7 */ /* 0x002fe20008100405 */
[C---:B------:R-:W-:Y:S01]  /*8ba0*/  FMUL R4, R46.reuse, R4 ;  /* 0x000000042e047220 */ /* 0x040fe20000400000 */
        /* <DEDUP_REMOVED lines=127> */
.L_x_118:
[----:B------:R-:W-:Y:S05]  /*93a0*/  BSYNC.RECONVERGENT B0 ;  /* 0x0000000000007941 */ /* 0x000fea0003800200 */
.L_x_117:
[----:B------:R-:W-:Y:S01]  /*93b0*/  BAR.SYNC.DEFER_BLOCKING 0x1, 0x80 ;  /* 0x0042000000007b1d */ /* 0x000fe20000010000 */
[----:B------:R-:W-:Y:S01]  /*93c0*/  UISETP.NE.AND UP0, UPT, UR47, -0x4, UPT ;  /* 0xfffffffc2f00788c */ /* 0x000fe2000bf05270 */
[----:B------:R-:W-:Y:S08]  /*93d0*/  IADD3 R0, PT, PT, R44, 0x1, RZ ;  /* 0x000000012c007810 */ /* 0x000ff00007ffe0ff */
[----:B------:R-:W-:Y:S05]  /*93e0*/  BRA.U !UP0, `(.L_x_119) ;  /* 0x0000000108287547 */ /* 0x000fea000b800000 */
[----:B------:R-:W-:Y:S01]  /*93f0*/  ISETP.NE.AND P0, PT, R113, RZ, PT ;  /* 0x000000ff7100720c */ /* 0x000fe20003f05270 */
[----:B-1----:R-:W-:Y:S01]  /*9400*/  IMAD.U32 R4, RZ, RZ, UR48 ;  /* 0x00000030ff047e24 */ /* 0x002fe2000f8e00ff */
[----:B------:R-:W-:Y:S01]  /*9410*/  UIADD3 UR48, UPT, UPT, UR48, 0x1, URZ ;  /* 0x0000000130307890 */ /* 0x000fe2000fffe0ff */
[----:B------:R-:W-:Y:S03]  /*9420*/  IMAD.U32 R3, RZ, RZ, UR37 ;  /* 0x00000025ff037e24 */ /* 0x000fe6000f8e00ff */
[----:B------:R-:W-:Y:S04]  /*9430*/  UISETP.NE.AND UP0, UPT, UR48, 0x4, UPT ;  /* 0x000000043000788c */ /* 0x000fe8000bf05270 */
[----:B------:R-:W-:Y:S03]  /*9440*/  USEL UR48, UR48, URZ, UP0 ;  /* 0x000000ff30307287 */ /* 0x000fe60008000000 */
[----:B------:R-:W-:Y:S05]  /*9450*/  @P0 LEA R4, R4, UR46, 0x3 ;  /* 0x0000002e04040c11 */ /* 0x000fea000f8e18ff */
[----:B------:R-:W-:Y:S05]  /*9460*/  @P0 VIADD R4, R4, 0x50 ;  /* 0x0000005004040836 */ /* 0x000fea0000000000 */
[----:B------:R-:W-:Y:S04]  /*9470*/  @P0 PRMT R3, R3, 0x654, R4 ;  /* 0x0000065403030816 */ /* 0x000fe80000000004 */
[----:B------:R3:W-:Y:S03]  /*9480*/  @P0 SYNCS.ARRIVE.TRANS64.RED.A1T0 RZ, [R3+URZ], RZ ;  /* 0x000000ff03ff09a7 */ /* 0x0007e600081004ff */
.L_x_119:
[----:B------:R-:W-:Y:S01]  /*9490*/  ISETP.NE.AND P2, PT, R108, RZ, PT ;  /* 0x000000ff6c00720c */ /* 0x000fe20003f45270 */
[----:B---3--:R-:W-:Y:S01]  /*94a0*/  IMAD.IADD R3, R43, 0x1, R92 ;  /* 0x000000012b037824 */ /* 0x008fe200078e025c */
[----:B------:R-:W-:Y:S01]  /*94b0*/  ISETP.NE.AND P0, PT, R111, 0x2, PT ;  /* 0x000000026f00780c */ /* 0x000fe20003f05270 */
[----:B------:R-:W-:Y:S01]  /*94c0*/  UIADD3 UR47, UPT, UPT, UR47, 0x4, URZ ;  /* 0x000000042f2f7890 */ /* 0x000fe2000fffe0ff */
[----:B------:R-:W-:Y:S01]  /*94d0*/  ISETP.NE.AND P1, PT, R0, 0x2, PT ;  /* 0x000000020000780c */ /* 0x000fe20003f25270 */
[----:B-1----:R-:W-:Y:S01]  /*94e0*/  IMAD.IADD R20, R41, 0x1, R81 ;  /* 0x0000000129147824 */ /* 0x002fe200078e0251 */
[----:B------:R-:W-:Y:S02]  /*94f0*/  R2UR UR11, R3 ;  /* 0x00000000030b72ca */ /* 0x000fe400000e0000 */
[----:B------:R-:W-:Y:S02]  /*9500*/  SEL R4, RZ, 0x1, P0 ;  /* 0x00000001ff047807 */ /* 0x000fe40000000000 */
[----:B------:R-:W-:Y:S02]  /*9510*/  SEL R3, RZ, 0x1, P1 ;  /* 0x00000001ff037807 */ /* 0x000fe40000800000 */
[----:B------:R-:W-:Y:S02]  /*9520*/  LOP3.LUT R103, R103, R4, RZ, 0x3c, !PT ;  /* 0x0000000467677212 */ /* 0x000fe400078e3cff */
[----:B------:R-:W-:Y:S02]  /*9530*/  @P2 R2UR UR36, R102 ;  /* 0x00000000662422ca */ /* 0x000fe400000e0000 */
[----:B------:R-:W-:Y:S02]  /*9540*/  LOP3.LUT R104, R104, R3, RZ, 0x3c, !PT ;  /* 0x0000000368687212 */ /* 0x000fe400078e3cff */
[----:B------:R-:W-:Y:S02]  /*9550*/  SEL R111, R111, RZ, P0 ;  /* 0x000000ff6f6f7207 */ /* 0x000fe40000000000 */
[----:B------:R-:W-:Y:S01]  /*9560*/  SEL R44, R0, RZ, P1 ;  /* 0x000000ff002c7207 */ /* 0x000fe20000800000 */
[----:B------:R-:W-:Y:S08]  /*9570*/  @P2 BRA `(.L_x_120) ;  /* 0xffffffb800a02947 */ /* 0x000ff0000383ffff */
[----:B------:R-:W1:Y:S01]  /*9580*/  LDCU.64 UR6, c[0x0][0xa88] ;  /* 0x00015100ff0677ac */ /* 0x000e620008000a00 */
[----:B------:R-:W3:Y:S01]  /*9590*/  LDCU.64 UR4, c[0x0][0xa90] ;  /* 0x00015200ff0477ac */ /* 0x000ee20008000a00 */
[----:B-1----:R-:W-:Y:S02]  /*95a0*/  ISETP.NE.U32.AND P2, PT, RZ, UR6, PT ;  /* 0x00000006ff007c0c */ /* 0x002fe4000bf45070 */
[----:B---3--:R-:W-:Y:S02]  /*95b0*/  ISETP.NE.U32.AND P1, PT, RZ, UR4, PT ;  /* 0x00000004ff007c0c */ /* 0x008fe4000bf25070 */
[----:B------:R-:W-:Y:S02]  /*95c0*/  ISETP.NE.AND.EX P2, PT, RZ, UR7, PT, P2 ;  /* 0x00000007ff007c0c */ /* 0x000fe4000bf45320 */
[----:B------:R-:W-:-:S13]  /*95d0*/  ISETP.NE.AND.EX P0, PT, RZ, UR5, PT, P1 ;  /* 0x00000005ff007c0c */ /* 0x000fda000bf05310 */
[----:B------:R-:W-:Y:S05]  /*95e0*/  @P2 BRA P0, `(.L_x_121) ;  /* 0x00000000003c2947 */ /* 0x000fea0000000000 */
[----:B------:R-:W-:-:S13]  /*95f0*/  ISETP.NE.AND.EX P1, PT, RZ, UR5, PT, P1 ;  /* 0x00000005ff007c0c */ /* 0x000fda000bf25310 */
[----:B------:R-:W-:Y:S05]  /*9600*/  @P1 BRA `(.L_x_122) ;  /* 0x00000000000c1947 */ /* 0x000fea0003800000 */
[----:B------:R-:W-:-:S13]  /*9610*/  FSETP.NEU.AND P0, PT, R49, RZ, PT ;  /* 0x000000ff3100720b */ /* 0x000fda0003f0d000 */
[----:B------:R-:W-:Y:S05]  /*9620*/  @!P0 EXIT ;  /* 0x000000000000894d */ /* 0x000fea0003800000 */
[----:B------:R-:W-:Y:S05]  /*9630*/  BRA `(.L_x_121) ;  /* 0x0000000000287947 */ /* 0x000fea0003800000 */
.L_x_122:
[----:B------:R-:W-:Y:S01]  /*9640*/  ISETP.NE.AND P0, PT, R109, RZ, PT ;  /* 0x000000ff6d00720c */ /* 0x000fe20003f05270 */
[----:B------:R-:W-:-:S12]  /*9650*/  BSSY.RECONVERGENT B0, `(.L_x_121) ;  /* 0x0000008000007945 */ /* 0x000fd80003800200 */
[----:B------:R-:W-:Y:S05]  /*9660*/  @P0 BRA `(.L_x_123) ;  /* 0x0000000000100947 */ /* 0x000fea0003800000 */
[----:B------:R-:W-:-:S04]  /*9670*/  ISETP.NE.U32.AND P0, PT, RZ, UR6, PT ;  /* 0x00000006ff007c0c */ /* 0x000fc8000bf05070 */
[----:B------:R-:W-:-:S13]  /*9680*/  ISETP.NE.AND.EX P0, PT, RZ, UR7, PT, P0 ;  /* 0x00000007ff007c0c */ /* 0x000fda000bf05300 */
[----:B------:R-:W-:Y:S05]  /*9690*/  @!P0 EXIT ;  /* 0x000000000000894d */ /* 0x000fea0003800000 */
[----:B------:R-:W-:Y:S05]  /*96a0*/  BRA `(.L_x_124) ;  /* 0x0000000000087947 */ /* 0x000fea0003800000 */
.L_x_123:
[----:B------:R-:W-:-:S13]  /*96b0*/  FSETP.NEU.AND P0, PT, R49, RZ, PT ;  /* 0x000000ff3100720b */ /* 0x000fda0003f0d000 */
[----:B------:R-:W-:Y:S05]  /*96c0*/  @!P0 EXIT ;  /* 0x000000000000894d */ /* 0x000fea0003800000 */
.L_x_124:
[----:B------:R-:W-:Y:S05]  /*96d0*/  BSYNC.RECONVERGENT B0 ;  /* 0x0000000000007941 */ /* 0x000fea0003800200 */
.L_x_121:
[----:B------:R-:W-:Y:S01]  /*96e0*/  ULEA UR4, UR48, UR46, 0x3 ;  /* 0x0000002e30047291 */ /* 0x000fe2000f8e18ff */
[----:B------:R-:W-:-:S04]  /*96f0*/  DEPBAR.LE SB0, 0x0 ;  /* 0x000080000000791a */ /* 0x000fc80000000000 */
[----:B------:R-:W-:-:S04]  /*9700*/  UIADD3 UR4, UPT, UPT, UR4, 0x50, URZ ;  /* 0x0000005004047890 */ /* 0x000fc8000fffe0ff */
[----:B------:R-:W-:-:S09]  /*9710*/  UPRMT UR4, UR37, 0x654, UR4 ;  /* 0x0000065425047896 */ /* 0x000fd20008000004 */
[----:B------:R-:W-:Y:S01]  /*9720*/  SYNCS.ARRIVE.TRANS64.RED.A1T0 RZ, [UR4], RZ ;  /* 0x000000ffffff79a7 */ /* 0x000fe20008100404 */
[----:B------:R-:W-:Y:S05]  /*9730*/  EXIT ;  /* 0x000000000000794d */ /* 0x000fea0003800000 */
.L_x_24:
[----:B--2---:R2:W1:Y:S02]  /*9740*/  SYNCS.PHASECHK.TRANS64.TRYWAIT P0, [R4+URZ+0xd0], R5 ;  /* 0x0000d005040075a7 */ /* 0x00446400080011ff */
[----:B-1----:R-:W-:Y:S05]  /*9750*/  @!P0 NANOSLEEP.SYNCS 0x989680 ;  /* 0x009896800000895d */ /* 0x002fea0003900000 */
[----:B------:R-:W1:Y:S02]  /*9760*/  @!P0 SYNCS.PHASECHK.TRANS64 P0, [R4+URZ+0xd0], R5 ;  /* 0x0000d005040085a7 */ /* 0x000e6400080010ff */
[----:B-1----:R-:W-:Y:S05]  /*9770*/  @!P0 BRA `(.L_x_24) ;  /* 0xfffffffc00f08947 */ /* 0x002fea000383ffff */
[----:B------:R-:W-:Y:S05]  /*9780*/  BRA `(.L_x_125) ;  /* 0xffffff7c00fc7947 */ /* 0x000fea000383ffff */
.L_x_27:
[----:B------:R-:W-:-:S07]  /*9790*/  MOV R4, UR33 ;  /* 0x0000002100047c02 */ /* 0x000fce0008000f00 */
.L_x_126:
[----:B-1----:R1:W2:Y:S02]  /*97a0*/  SYNCS.PHASECHK.TRANS64.TRYWAIT P0, [R4+URZ+0x18], R7 ;  /* 0x00001807040075a7 */ /* 0x0022a400080011ff */
[----:B--2---:R-:W-:Y:S05]  /*97b0*/  @!P0 NANOSLEEP.SYNCS 0x989680 ;  /* 0x009896800000895d */ /* 0x004fea0003900000 */
[----:B------:R-:W2:Y:S02]  /*97c0*/  @!P0 SYNCS.PHASECHK.TRANS64 P0, [R4+URZ+0x18], R7 ;  /* 0x00001807040085a7 */ /* 0x000ea400080010ff */
[----:B--2---:R-:W-:Y:S05]  /*97d0*/  @!P0 BRA `(.L_x_126) ;  /* 0xfffffffc00f08947 */ /* 0x004fea000383ffff */
[----:B------:R-:W-:Y:S05]  /*97e0*/  BRA `(.L_x_26) ;  /* 0xffffff8000587947 */ /* 0x000fea000383ffff */
.L_x_29:
[----:B-1----:R1:W2:Y:S02]  /*97f0*/  SYNCS.PHASECHK.TRANS64.TRYWAIT P0, [R8+URZ+0x80], R5 ;  /* 0x00008005080075a7 */ /* 0x0022a400080011ff */
[----:B--2---:R-:W-:Y:S05]  /*9800*/  @!P0 NANOSLEEP.SYNCS 0x989680 ;  /* 0x009896800000895d */ /* 0x004fea0003900000 */
[----:B------:R-:W2:Y:S02]  /*9810*/  @!P0 SYNCS.PHASECHK.TRANS64 P0, [R8+URZ+0x80], R5 ;  /* 0x00008005080085a7 */ /* 0x000ea400080010ff */
[----:B--2---:R-:W-:Y:S05]  /*9820*/  @!P0 BRA `(.L_x_29) ;  /* 0xfffffffc00f08947 */ /* 0x004fea000383ffff */
[----:B------:R-:W-:Y:S05]  /*9830*/  BRA `(.L_x_127) ;  /* 0xffffff8000f87947 */ /* 0x000fea000383ffff */
.L_x_33:
[----:B------:R-:W-:-:S07]  /*9840*/  MOV R0, UR4 ;  /* 0x0000000400007c02 */ /* 0x000fce0008000f00 */
.L_x_128:
[----:B-1----:R1:W2:Y:S02]  /*9850*/  SYNCS.PHASECHK.TRANS64.TRYWAIT P0, [R0+URZ], R3 ;  /* 0x00000003000075a7 */ /* 0x0022a400080011ff */
[----:B--2---:R-:W-:Y:S05]  /*9860*/  @!P0 NANOSLEEP.SYNCS 0x989680 ;  /* 0x009896800000895d */ /* 0x004fea0003900000 */
[----:B------:R-:W2:Y:S02]  /*9870*/  @!P0 SYNCS.PHASECHK.TRANS64 P0, [R0+URZ], R3 ;  /* 0x00000003000085a7 */ /* 0x000ea400080010ff */
[----:B--2---:R-:W-:Y:S05]  /*9880*/  @!P0 BRA `(.L_x_128) ;  /* 0xfffffffc00f08947 */ /* 0x004fea000383ffff */
[----:B------:R-:W-:Y:S05]  /*9890*/  BRA `(.L_x_129) ;  /* 0xffffff88006c7947 */ /* 0x000fea000383ffff */
.L_x_34:
[----:B------:R-:W-:-:S07]  /*98a0*/  MOV R0, UR4 ;  /* 0x0000000400007c02 */ /* 0x000fce0008000f00 */
.L_x_130:
[----:B-1----:R1:W2:Y:S02]  /*98b0*/  SYNCS.PHASECHK.TRANS64.TRYWAIT P0, [R0+URZ], R3 ;  /* 0x00000003000075a7 */ /* 0x0022a400080011ff */
[----:B--2---:R-:W-:Y:S05]  /*98c0*/  @!P0 NANOSLEEP.SYNCS 0x989680 ;  /* 0x009896800000895d */ /* 0x004fea0003900000 */
[----:B------:R-:W2:Y:S02]  /*98d0*/  @!P0 SYNCS.PHASECHK.TRANS64 P0, [R0+URZ], R3 ;  /* 0x00000003000085a7 */ /* 0x000ea400080010ff */
[----:B--2---:R-:W-:Y:S05]  /*98e0*/  @!P0 BRA `(.L_x_130) ;  /* 0xfffffffc00f08947 */ /* 0x004fea000383ffff */
[----:B------:R-:W-:Y:S05]  /*98f0*/  BRA `(.L_x_131) ;  /* 0xffffff8800787947 */ /* 0x000fea000383ffff */
.L_x_37:
[----:B-1----:R1:W2:Y:S02]  /*9900*/  SYNCS.PHASECHK.TRANS64.TRYWAIT P0, [R0+URZ+0xc0], R5 ;  /* 0x0000c005000075a7 */ /* 0x0022a400080011ff */
[----:B--2---:R-:W-:Y:S05]  /*9910*/  @!P0 NANOSLEEP.SYNCS 0x989680 ;  /* 0x009896800000895d */ /* 0x004fea0003900000 */
[----:B------:R-:W2:Y:S02]  /*9920*/  @!P0 SYNCS.PHASECHK.TRANS64 P0, [R0+URZ+0xc0], R5 ;  /* 0x0000c005000085a7 */ /* 0x000ea400080010ff */
[----:B--2---:R-:W-:Y:S05]  /*9930*/  @!P0 BRA `(.L_x_37) ;  /* 0xfffffffc00f08947 */ /* 0x004fea000383ffff */
[----:B------:R-:W-:Y:S05]  /*9940*/  BRA `(.L_x_132) ;  /* 0xffffff8800d47947 */ /* 0x000fea000383ffff */
.L_x_38:
[----:B------:R-:W-:-:S07]  /*9950*/  MOV R0, UR5 ;  /* 0x0000000500007c02 */ /* 0x000fce0008000f00 */
.L_x_133:
[----:B-1----:R1:W2:Y:S02]  /*9960*/  SYNCS.PHASECHK.TRANS64.TRYWAIT P0, [R0+URZ+0x90], R7 ;  /* 0x00009007000075a7 */ /* 0x0022a400080011ff */
[----:B--2---:R-:W-:Y:S05]  /*9970*/  @!P0 NANOSLEEP.SYNCS 0x989680 ;  /* 0x009896800000895d */ /* 0x004fea0003900000 */
[----:B------:R-:W2:Y:S02]  /*9980*/  @!P0 SYNCS.PHASECHK.TRANS64 P0, [R0+URZ+0x90], R7 ;  /* 0x00009007000085a7 */ /* 0x000ea400080010ff */
[----:B--2---:R-:W-:Y:S05]  /*9990*/  @!P0 BRA `(.L_x_133) ;  /* 0xfffffffc00f08947 */ /* 0x004fea000383ffff */
[----:B------:R-:W-:Y:S05]  /*99a0*/  BRA `(.L_x_134) ;  /* 0xffffff8800e47947 */ /* 0x000fea000383ffff */
.L_x_39:
[----:B-1----:R1:W2:Y:S02]  /*99b0*/  SYNCS.PHASECHK.TRANS64.TRYWAIT P1, [R0+URZ+0x80], R5 ;  /* 0x00008005000075a7 */ /* 0x0022a400080211ff */
[----:B--2---:R-:W-:Y:S05]  /*99c0*/  @!P1 NANOSLEEP.SYNCS 0x989680 ;  /* 0x009896800000995d */ /* 0x004fea0003900000 */
[----:B------:R-:W2:Y:S02]  /*99d0*/  @!P1 SYNCS.PHASECHK.TRANS64 P1, [R0+URZ+0x80], R5 ;  /* 0x00008005000095a7 */ /* 0x000ea400080210ff */
[----:B--2---:R-:W-:Y:S05]  /*99e0*/  @!P1 BRA `(.L_x_39) ;  /* 0xfffffffc00f09947 */ /* 0x004fea000383ffff */
[----:B------:R-:W-:Y:S05]  /*99f0*/  BRA `(.L_x_135) ;  /* 0xffffff8c00147947 */ /* 0x000fea000383ffff */
.L_x_42:
[----:B------:R-:W-:-:S07]  /*9a00*/  MOV R0, UR5 ;  /* 0x0000000500007c02 */ /* 0x000fce0008000f00 */
.L_x_136:
[----:B-1----:R1:W2:Y:S02]  /*9a10*/  SYNCS.PHASECHK.TRANS64.TRYWAIT P0, [R0+URZ+0x90], R3 ;  /* 0x00009003000075a7 */ /* 0x0022a400080011ff */
[----:B--2---:R-:W-:Y:S05]  /*9a20*/  @!P0 NANOSLEEP.SYNCS 0x989680 ;  /* 0x009896800000895d */ /* 0x004fea0003900000 */
[----:B------:R-:W2:Y:S02]  /*9a30*/  @!P0 SYNCS.PHASECHK.TRANS64 P0, [R0+URZ+0x90], R3 ;  /* 0x00009003000085a7 */ /* 0x000ea400080010ff */
[----:B--2---:R-:W-:Y:S05]  /*9a40*/  @!P0 BRA `(.L_x_136) ;  /* 0xfffffffc00f08947 */ /* 0x004fea000383ffff */
[----:B------:R-:W-:Y:S05]  /*9a50*/  BRA `(.L_x_41) ;  /* 0xffffff8c00687947 */ /* 0x000fea000383ffff */
.L_x_49:
[----:B-1----:R1:W2:Y:S02]  /*9a60*/  SYNCS.PHASECHK.TRANS64.TRYWAIT P1, [R0+URZ+0x80], R5 ;  /* 0x00008005000075a7 */ /* 0x0022a400080211ff */
[----:B--2---:R-:W-:Y:S05]  /*9a70*/  @!P1 NANOSLEEP.SYNCS 0x989680 ;  /* 0x009896800000995d */ /* 0x004fea0003900000 */
[----:B------:R-:W2:Y:S02]  /*9a80*/  @!P1 SYNCS.PHASECHK.TRANS64 P1, [R0+URZ+0x80], R5 ;  /* 0x00008005000095a7 */ /* 0x000ea400080210ff */
[----:B--2---:R-:W-:Y:S05]  /*9a90*/  @!P1 BRA `(.L_x_49) ;  /* 0xfffffffc00f09947 */ /* 0x004fea000383ffff */
[----:B------:R-:W-:Y:S05]  /*9aa0*/  BRA `(.L_x_137) ;  /* 0xffffff9400107947 */ /* 0x000fea000383ffff */
.L_x_50:
[----:B------:R-:W-:-:S07]  /*9ab0*/  MOV R3, UR6 ;  /* 0x0000000600037c02 */ /* 0x000fce0008000f00 */
.L_x_138:
[----:B-1----:R1:W2:Y:S02]  /*9ac0*/  SYNCS.PHASECHK.TRANS64.TRYWAIT P0, [R3+URZ+0xb0], R0 ;  /* 0x0000b000030075a7 */ /* 0x0022a400080011ff */
[----:B--2---:R-:W-:Y:S05]  /*9ad0*/  @!P0 NANOSLEEP.SYNCS 0x989680 ;  /* 0x009896800000895d */ /* 0x004fea0003900000 */
[----:B------:R-:W2:Y:S02]  /*9ae0*/  @!P0 SYNCS.PHASECHK.TRANS64 P0, [R3+URZ+0xb0], R0 ;  /* 0x0000b000030085a7 */ /* 0x000ea400080010ff */
[----:B--2---:R-:W-:Y:S05]  /*9af0*/  @!P0 BRA `(.L_x_138) ;  /* 0xfffffffc00f08947 */ /* 0x004fea000383ffff */
[----:B------:R-:W-:Y:S05]  /*9b00*/  BRA `(.L_x_139) ;  /* 0xffffff9400487947 */ /* 0x000fea000383ffff */
.L_x_53:
[----:B------:R-:W-:Y:S07]  /*9b10*/  MOV R0, UR5 ;  /* 0x0000000500007c02 */ /* 0x000fee0008000f00 */
.L_x_140:
[----:B-1----:R1:W2:Y:S02]  /*9b20*/  SYNCS.PHASECHK.TRANS64.TRYWAIT P0, [R0+URZ], R3 ;  /* 0x00000003000075a7 */ /* 0x0022a400080011ff */
[----:B--2---:R-:W-:Y:S05]  /*9b30*/  @!P0 NANOSLEEP.SYNCS 0x989680 ;  /* 0x009896800000895d */ /* 0x004fea0003900000 */
[----:B------:R-:W2:Y:S02]  /*9b40*/  @!P0 SYNCS.PHASECHK.TRANS64 P0, [R0+URZ], R3 ;  /* 0x00000003000085a7 */ /* 0x000ea400080010ff */
[----:B--2---:R-:W-:Y:S05]  /*9b50*/  @!P0 BRA `(.L_x_140) ;  /* 0xfffffffc00f08947 */ /* 0x004fea000383ffff */
[----:B------:R-:W-:Y:S05]  /*9b60*/  BRA `(.L_x_52) ;  /* 0xffffff9400647947 */ /* 0x000fea000383ffff */
.L_x_56:
[----:B------:R-:W-:-:S07]  /*9b70*/  MOV R0, UR6 ;  /* 0x0000000600007c02 */ /* 0x000fce0008000f00 */
.L_x_141:
[----:B-1----:R1:W2:Y:S02]  /*9b80*/  SYNCS.PHASECHK.TRANS64.TRYWAIT P0, [R0+URZ], R3 ;  /* 0x00000003000075a7 */ /* 0x0022a400080011ff */
[----:B--2---:R-:W-:Y:S05]  /*9b90*/  @!P0 NANOSLEEP.SYNCS 0x989680 ;  /* 0x009896800000895d */ /* 0x004fea0003900000 */
[----:B------:R-:W2:Y:S02]  /*9ba0*/  @!P0 SYNCS.PHASECHK.TRANS64 P0, [R0+URZ], R3 ;  /* 0x00000003000085a7 */ /* 0x000ea400080010ff */
[----:B--2---:R-:W-:Y:S05]  /*9bb0*/  @!P0 BRA `(.L_x_141) ;  /* 0xfffffffc00f08947 */ /* 0x004fea000383ffff */
[----:B------:R-:W-:Y:S05]  /*9bc0*/  BRA `(.L_x_142) ;  /* 0xffffff9800507947 */ /* 0x000fea000383ffff */
.L_x_57:
[----:B------:R-:W-:-:S07]  /*9bd0*/  MOV R0, UR7 ;  /* 0x0000000700007c02 */ /* 0x000fce0008000f00 */
.L_x_143:
[----:B-1----:R1:W2:Y:S02]  /*9be0*/  SYNCS.PHASECHK.TRANS64.TRYWAIT P0, [R0+URZ], R3 ;  /* 0x00000003000075a7 */ /* 0x0022a400080011ff */
[----:B--2---:R-:W-:Y:S05]  /*9bf0*/  @!P0 NANOSLEEP.SYNCS 0x989680 ;  /* 0x009896800000895d */ /* 0x004fea0003900000 */
[----:B------:R-:W2:Y:S02]  /*9c00*/  @!P0 SYNCS.PHASECHK.TRANS64 P0, [R0+URZ], R3 ;  /* 0x00000003000085a7 */ /* 0x000ea400080010ff */
[----:B--2---:R-:W-:Y:S05]  /*9c10*/  @!P0 BRA `(.L_x_143) ;  /* 0xfffffffc00f08947 */ /* 0x004fea000383ffff */
[----:B------:R-:W-:Y:S05]  /*9c20*/  BRA `(.L_x_144) ;  /* 0xffffff98005c7947 */ /* 0x000fea000383ffff */
.L_x_62:
[----:B--2---:R2:W4:Y:S02]  /*9c30*/  SYNCS.PHASECHK.TRANS64.TRYWAIT P0, [R0+URZ+0x80], R3 ;  /* 0x00008003000075a7 */ /* 0x00452400080011ff */
[----:B----4-:R-:W-:Y:S05]  /*9c40*/  @!P0 NANOSLEEP.SYNCS 0x989680 ;  /* 0x009896800000895d */ /* 0x010fea0003900000 */
[----:B------:R-:W4:Y:S02]  /*9c50*/  @!P0 SYNCS.PHASECHK.TRANS64 P0, [R0+URZ+0x80], R3 ;  /* 0x00008003000085a7 */ /* 0x000f2400080010ff */
[----:B----4-:R-:W-:Y:S05]  /*9c60*/  @!P0 BRA `(.L_x_62) ;  /* 0xfffffffc00f08947 */ /* 0x010fea000383ffff */
[----:B------:R-:W-:Y:S05]  /*9c70*/  BRA `(.L_x_145) ;  /* 0xffffff9c00587947 */ /* 0x000fea000383ffff */
.L_x_65:
[----:B------:R-:W-:Y:S07]  /*9c80*/  MOV R0, UR4 ;  /* 0x0000000400007c02 */ /* 0x000fee0008000f00 */
.L_x_146:
[----:B--2---:R2:W3:Y:S02]  /*9c90*/  SYNCS.PHASECHK.TRANS64.TRYWAIT P0, [R0+URZ+0x78], R3 ;  /* 0x00007803000075a7 */ /* 0x0044e400080011ff */
[----:B---3--:R-:W-:Y:S05]  /*9ca0*/  @!P0 NANOSLEEP.SYNCS 0x989680 ;  /* 0x009896800000895d */ /* 0x008fea0003900000 */
[----:B------:R-:W3:Y:S02]  /*9cb0*/  @!P0 SYNCS.PHASECHK.TRANS64 P0, [R0+URZ+0x78], R3 ;  /* 0x00007803000085a7 */ /* 0x000ee400080010ff */
[----:B---3--:R-:W-:Y:S05]  /*9cc0*/  @!P0 BRA `(.L_x_146) ;  /* 0xfffffffc00f08947 */ /* 0x008fea000383ffff */
[----:B------:R-:W-:Y:S05]  /*9cd0*/  BRA `(.L_x_64) ;  /* 0xffffffa000387947 */ /* 0x000fea000383ffff */
.L_x_68:
[----:B------:R-:W-:Y:S07]  /*9ce0*/  MOV R0, UR4 ;  /* 0x0000000400007c02 */ /* 0x000fee0008000f00 */
.L_x_147:
[----:B-1----:R1:W2:Y:S02]  /*9cf0*/  SYNCS.PHASECHK.TRANS64.TRYWAIT P0, [R0+URZ+0x50], R11 ;  /* 0x0000500b000075a7 */ /* 0x0022a400080011ff */
[----:B--2---:R-:W-:Y:S05]  /*9d00*/  @!P0 NANOSLEEP.SYNCS 0x989680 ;  /* 0x009896800000895d */ /* 0x004fea0003900000 */
[----:B------:R-:W2:Y:S02]  /*9d10*/  @!P0 SYNCS.PHASECHK.TRANS64 P0, [R0+URZ+0x50], R11 ;  /* 0x0000500b000085a7 */ /* 0x000ea400080010ff */
[----:B--2---:R-:W-:Y:S05]  /*9d20*/  @!P0 BRA `(.L_x_147) ;  /* 0xfffffffc00f08947 */ /* 0x004fea000383ffff */
[----:B------:R-:W-:Y:S05]  /*9d30*/  BRA `(.L_x_148) ;  /* 0xffffffa000b07947 */ /* 0x000fea000383ffff */
.L_x_69:
[----:B------:R-:W-:Y:S07]  /*9d40*/  MOV R0, UR4 ;  /* 0x0000000400007c02 */ /* 0x000fee0008000f00 */
.L_x_149:
[----:B-1----:R1:W2:Y:S02]  /*9d50*/  SYNCS.PHASECHK.TRANS64.TRYWAIT P0, [R0+URZ+0x58], R11 ;  /* 0x0000580b000075a7 */ /* 0x0022a400080011ff */
[----:B--2---:R-:W-:Y:S05]  /*9d60*/  @!P0 NANOSLEEP.SYNCS 0x989680 ;  /* 0x009896800000895d */ /* 0x004fea0003900000 */
[----:B------:R-:W2:Y:S02]  /*9d70*/  @!P0 SYNCS.PHASECHK.TRANS64 P0, [R0+URZ+0x58], R11 ;  /* 0x0000580b000085a7 */ /* 0x000ea400080010ff */
[----:B--2---:R-:W-:Y:S05]  /*9d80*/  @!P0 BRA `(.L_x_149) ;  /* 0xfffffffc00f08947 */ /* 0x004fea000383ffff */
[----:B------:R-:W-:Y:S05]  /*9d90*/  BRA `(.L_x_150) ;  /* 0xffffffa400407947 */ /* 0x000fea000383ffff */
.L_x_70:
[----:B------:R-:W-:Y:S07]  /*9da0*/  MOV R0, UR4 ;  /* 0x0000000400007c02 */ /* 0x000fee0008000f00 */
.L_x_151:
[----:B-1----:R1:W2:Y:S02]  /*9db0*/  SYNCS.PHASECHK.TRANS64.TRYWAIT P0, [R0+URZ+0x60], R11 ;  /* 0x0000600b000075a7 */ /* 0x0022a400080011ff */
[----:B--2---:R-:W-:Y:S05]  /*9dc0*/  @!P0 NANOSLEEP.SYNCS 0x989680 ;  /* 0x009896800000895d */ /* 0x004fea0003900000 */
[----:B------:R-:W2:Y:S02]  /*9dd0*/  @!P0 SYNCS.PHASECHK.TRANS64 P0, [R0+URZ+0x60], R11 ;  /* 0x0000600b000085a7 */ /* 0x000ea400080010ff */
[----:B--2---:R-:W-:Y:S05]  /*9de0*/  @!P0 BRA `(.L_x_151) ;  /* 0xfffffffc00f08947 */ /* 0x004fea000383ffff */
[----:B------:R-:W-:Y:S05]  /*9df0*/  BRA `(.L_x_152) ;  /* 0xffffffa400d87947 */ /* 0x000fea000383ffff */
.L_x_71:
[----:B------:R-:W-:Y:S07]  /*9e00*/  MOV R0, UR4 ;  /* 0x0000000400007c02 */ /* 0x000fee0008000f00 */
.L_x_153:
[----:B-1----:R1:W2:Y:S02]  /*9e10*/  SYNCS.PHASECHK.TRANS64.TRYWAIT P0, [R0+URZ+0x68], R11 ;  /* 0x0000680b000075a7 */ /* 0x0022a400080011ff */
[----:B--2---:R-:W-:Y:S05]  /*9e20*/  @!P0 NANOSLEEP.SYNCS 0x989680 ;  /* 0x009896800000895d */ /* 0x004fea0003900000 */
[----:B------:R-:W2:Y:S02]  /*9e30*/  @!P0 SYNCS.PHASECHK.TRANS64 P0, [R0+URZ+0x68], R11 ;  /* 0x0000680b000085a7 */ /* 0x000ea400080010ff */
[----:B--2---:R-:W-:Y:S05]  /*9e40*/  @!P0 BRA `(.L_x_153) ;  /* 0xfffffffc00f08947 */ /* 0x004fea000383ffff */
[----:B------:R-:W-:Y:S05]  /*9e50*/  BRA `(.L_x_154) ;  /* 0xffffffa800b07947 */ /* 0x000fea000383ffff */
.L_x_73:
[----:B------:R-:W-:-:S07]  /*9e60*/  MOV R0, UR4 ;  /* 0x0000000400007c02 */ /* 0x000fce0008000f00 */
.L_x_155:
[----:B-1----:R1:W2:Y:S02]  /*9e70*/  SYNCS.PHASECHK.TRANS64.TRYWAIT P0, [R0+URZ+0x50], R3 ;  /* 0x00005003000075a7 */ /* 0x0022a400080011ff */
[----:B--2---:R-:W-:Y:S05]  /*9e80*/  @!P0 NANOSLEEP.SYNCS 0x989680 ;  /* 0x009896800000895d */ /* 0x004fea0003900000 */
[----:B------:R-:W2:Y:S02]  /*9e90*/  @!P0 SYNCS.PHASECHK.TRANS64 P0, [R0+URZ+0x50], R3 ;  /* 0x00005003000085a7 */ /* 0x000ea400080010ff */
[----:B--2---:R-:W-:Y:S05]  /*9ea0*/  @!P0 BRA `(.L_x_155) ;  /* 0xfffffffc00f08947 */ /* 0x004fea000383ffff */
[----:B------:R-:W-:Y:S05]  /*9eb0*/  BRA `(.L_x_156) ;  /* 0xffffffac00747947 */ /* 0x000fea000383ffff */
.L_x_74:
[----:B-1----:R-:W-:-:S07]  /*9ec0*/  MOV R0, UR4 ;  /* 0x0000000400007c02 */ /* 0x002fce0008000f00 */
.L_x_157:
[----:B-1----:R1:W2:Y:S02]  /*9ed0*/  SYNCS.PHASECHK.TRANS64.TRYWAIT P0, [R0+URZ+0x58], R3 ;  /* 0x00005803000075a7 */ /* 0x0022a400080011ff */
[----:B--2---:R-:W-:Y:S05]  /*9ee0*/  @!P0 NANOSLEEP.SYNCS 0x989680 ;  /* 0x009896800000895d */ /* 0x004fea0003900000 */
[----:B------:R-:W2:Y:S02]  /*9ef0*/  @!P0 SYNCS.PHASECHK.TRANS64 P0, [R0+URZ+0x58], R3 ;  /* 0x00005803000085a7 */ /* 0x000ea400080010ff */
[----:B--2---:R-:W-:Y:S05]  /*9f00*/  @!P0 BRA `(.L_x_157) ;  /* 0xfffffffc00f08947 */ /* 0x004fea000383ffff */
[----:B------:R-:W-:Y:S05]  /*9f10*/  BRA `(.L_x_158) ;  /* 0xffffffac00647947 */ /* 0x000fea000383ffff */
.L_x_75:
[----:B-1----:R-:W-:-:S07]  /*9f20*/  MOV R0, UR4 ;  /* 0x0000000400007c02 */ /* 0x002fce0008000f00 */
.L_x_159:
[----:B-1----:R1:W2:Y:S02]  /*9f30*/  SYNCS.PHASECHK.TRANS64.TRYWAIT P0, [R0+URZ+0x60], R3 ;  /* 0x00006003000075a7 */ /* 0x0022a400080011ff */
[----:B--2---:R-:W-:Y:S05]  /*9f40*/  @!P0 NANOSLEEP.SYNCS 0x989680 ;  /* 0x009896800000895d */ /* 0x004fea0003900000 */
[----:B------:R-:W2:Y:S02]  /*9f50*/  @!P0 SYNCS.PHASECHK.TRANS64 P0, [R0+URZ+0x60], R3 ;  /* 0x00006003000085a7 */ /* 0x000ea400080010ff */
[----:B--2---:R-:W-:Y:S05]  /*9f60*/  @!P0 BRA `(.L_x_159) ;  /* 0xfffffffc00f08947 */ /* 0x004fea000383ffff */
[----:B------:R-:W-:Y:S05]  /*9f70*/  BRA `(.L_x_160) ;  /* 0xffffffac00547947 */ /* 0x000fea000383ffff */
.L_x_77:
[----:B--2---:R2:W4:Y:S02]  /*9f80*/  SYNCS.PHASECHK.TRANS64.TRYWAIT P0, [R0+URZ+0x80], R3 ;  /* 0x00008003000075a7 */ /* 0x00452400080011ff */
[----:B----4-:R-:W-:Y:S05]  /*9f90*/  @!P0 NANOSLEEP.SYNCS 0x989680 ;  /* 0x009896800000895d */ /* 0x010fea0003900000 */
[----:B------:R-:W4:Y:S02]  /*9fa0*/  @!P0 SYNCS.PHASECHK.TRANS64 P0, [R0+URZ+0x80], R3 ;  /* 0x00008003000085a7 */ /* 0x000f2400080010ff */
[----:B----4-:R-:W-:Y:S05]  /*9fb0*/  @!P0 BRA `(.L_x_77) ;  /* 0xfffffffc00f08947 */ /* 0x010fea000383ffff */
[----:B------:R-:W-:Y:S05]  /*9fc0*/  BRA `(.L_x_161) ;  /* 0xffffffb000207947 */ /* 0x000fea000383ffff */
.L_x_88:
[----:B-1----:R-:W-:Y:S04]  /*9fd0*/  MOV R0, UR46 ;  /* 0x0000002e00007c02 */ /* 0x002fe80008000f00 */
[----:B------:R1:W2:Y:S03]  /*9fe0*/  SYNCS.PHASECHK.TRANS64.TRYWAIT P0, [R0+URZ+0x30], R5 ;  /* 0x00003005000075a7 */ /* 0x0002a600080011ff */
[----:B--2---:R-:W-:Y:S05]  /*9ff0*/  @!P0 NANOSLEEP.SYNCS 0x989680 ;  /* 0x009896800000895d */ /* 0x004fea0003900000 */
[----:B------:R-:W2:Y:S02]  /*a000*/  @!P0 SYNCS.PHASECHK.TRANS64 P0, [R0+URZ+0x30], R5 ;  /* 0x00003005000085a7 */ /* 0x000ea400080010ff */
[----:B--2---:R-:W-:Y:S05]  /*a010*/  @!P0 BRA `(.L_x_88) ;  /* 0xfffffffc00ec8947 */ /* 0x004fea000383ffff */
[----:B------:R-:W-:Y:S05]  /*a020*/  BRA `(.L_x_87) ;  /* 0xffffffbc00647947 */ /* 0x000fea000383ffff */
.L_x_90:
[----:B-1----:R1:W4:Y:S02]  /*a030*/  SYNCS.PHASECHK.TRANS64.TRYWAIT P1, [R114+URZ+0xa0], R3 ;  /* 0x0000a003720075a7 */ /* 0x00232400080211ff */
[----:B----4-:R-:W-:Y:S05]  /*a040*/  @!P1 NANOSLEEP.SYNCS 0x989680 ;  /* 0x009896800000995d */ /* 0x010fea0003900000 */
[----:B------:R-:W4:Y:S02]  /*a050*/  @!P1 SYNCS.PHASECHK.TRANS64 P1, [R114+URZ+0xa0], R3 ;  /* 0x0000a003720095a7 */ /* 0x000f2400080210ff */
[----:B----4-:R-:W-:Y:S05]  /*a060*/  @!P1 BRA `(.L_x_90) ;  /* 0xfffffffc00f09947 */ /* 0x010fea000383ffff */
[----:B------:R-:W-:Y:S05]  /*a070*/  BRA `(.L_x_89) ;  /* 0xffffffbc00fc7947 */ /* 0x000fea000383ffff */
.L_x_99:
[----:B-1----:R1:W3:Y:S02]  /*a080*/  SYNCS.PHASECHK.TRANS64.TRYWAIT P0, [R3+URZ+0x30], R0 ;  /* 0x00003000030075a7 */ /* 0x0022e400080011ff */
[----:B---3--:R-:W-:Y:S05]  /*a090*/  @!P0 NANOSLEEP.SYNCS 0x989680 ;  /* 0x009896800000895d */ /* 0x008fea0003900000 */
[----:B------:R-:W3:Y:S02]  /*a0a0*/  @!P0 SYNCS.PHASECHK.TRANS64 P0, [R3+URZ+0x30], R0 ;  /* 0x00003000030085a7 */ /* 0x000ee400080010ff */
[----:B---3--:R-:W-:Y:S05]  /*a0b0*/  @!P0 BRA `(.L_x_99) ;  /* 0xfffffffc00f08947 */ /* 0x008fea000383ffff */
[----:B------:R-:W-:Y:S05]  /*a0c0*/  BRA `(.L_x_98) ;  /* 0xffffffc800b87947 */ /* 0x000fea000383ffff */
.L_x_107:
[----:B-1----:R1:W3:Y:S02]  /*a0d0*/  SYNCS.PHASECHK.TRANS64.TRYWAIT P0, [R3+URZ+0x30], R6 ;  /* 0x00003006030075a7 */ /* 0x0022e400080011ff */
[----:B---3--:R-:W-:Y:S05]  /*a0e0*/  @!P0 NANOSLEEP.SYNCS 0x989680 ;  /* 0x009896800000895d */ /* 0x008fea0003900000 */
[----:B------:R-:W3:Y:S02]  /*a0f0*/  @!P0 SYNCS.PHASECHK.TRANS64 P0, [R3+URZ+0x30], R6 ;  /* 0x00003006030085a7 */ /* 0x000ee400080010ff */
[----:B---3--:R-:W-:Y:S05]  /*a100*/  @!P0 BRA `(.L_x_107) ;  /* 0xfffffffc00f08947 */ /* 0x008fea000383ffff */
[----:B------:R-:W-:Y:S05]  /*a110*/  BRA `(.L_x_106) ;  /* 0xffffffd800187947 */ /* 0x000fea000383ffff */
.L_x_115:
[----:B-1----:R1:W3:Y:S02]  /*a120*/  SYNCS.PHASECHK.TRANS64.TRYWAIT P0, [R118+URZ+0x30], R3 ;  /* 0x00003003760075a7 */ /* 0x0022e400080011ff */
[----:B---3--:R-:W-:Y:S05]  /*a130*/  @!P0 NANOSLEEP.SYNCS 0x989680 ;  /* 0x009896800000895d */ /* 0x008fea0003900000 */
[----:B------:R-:W3:Y:S02]  /*a140*/  @!P0 SYNCS.PHASECHK.TRANS64 P0, [R118+URZ+0x30], R3 ;  /* 0x00003003760085a7 */ /* 0x000ee400080010ff */
[----:B---3--:R-:W-:Y:S05]  /*a150*/  @!P0 BRA `(.L_x_115) ;  /* 0xfffffffc00f08947 */ /* 0x008fea000383ffff */
[----:B------:R-:W-:Y:S05]  /*a160*/  BRA `(.L_x_114) ;  /* 0xffffffe400787947 */ /* 0x000fea000383ffff */
        .weak           $__internal_0_$__cuda_sm10x_tcgen05_guardrail_trap_col_being_dealloced_not_returned_by_alloc
        .type           $__internal_0_$__cuda_sm10x_tcgen05_guardrail_trap_col_being_dealloced_not_returned_by_alloc,@function
        .size           $__internal_0_$__cuda_sm10x_tcgen05_guardrail_trap_col_being_dealloced_not_returned_by_alloc,($__internal_1_$__cuda_sm10x_tcgen05_guardrail_trap_phase_invalid_during_alloc - $__internal_0_$__cuda_sm10x_tcgen05_guardrail_trap_col_being_dealloced_not_returned_by_alloc)
$__internal_0_$__cuda_sm10x_tcgen05_guardrail_trap_col_being_dealloced_not_returned_by_alloc:
[----:B------:R-:W-:Y:S05]  /*a170*/  BPT.TRAP 0x1 ;  /* 0x000000040000795c */ /* 0x000fea0000300000 */
[----:B------:R-:W-:-:S04]  /*a180*/  HFMA2 R3, -RZ, RZ, 0, 0 ;  /* 0x00000000ff037431 */ /* 0x000fc800000001ff */
[----:B------:R-:W-:Y:S05]  /*a190*/  RET.REL.NODEC R2 `(_ZN7cutlass13device_kernelINS_4gemm6kernel13GemmUniversalIN4cute5tupleIJiiiiEEENS1_10collective13CollectiveMmaINS1_41MainloopSm100TmaUmmaWarpSpecializedSparseILi3ELi2ELi2ENS5_IJNS4_1CILi1EEENSA_ILi2EEESB_EEEEENS5_IJNSA_ILi128EEESF_SF_EEENS_10bfloat16_tENS5_IJNS4_6LayoutINS5_IJiNS5_IJSC_iEEEiEEENS5_IJlNS5_IJSB_SC_EEElEEEEENSI_INS5_IJNS5_IJNS5_IJNSA_ILi8EEESC_SO_EEEiEEENS5_IJNS5_IJNSA_ILi16EEESC_NSA_ILi4EEEEEEiEEEiEEENS5_IJNS5_IJNS5_IJSF_SR_NSA_ILi2048EEEEEENSA_ILi16384EEEEEENS5_IJNS5_IJSB_NSA_ILi1024EEENSA_ILi32EEEEEElEEElEEEEEEEESH_NS5_IJlSB_lEEENS4_8TiledMMAINS4_8MMA_AtomIJNS4_27SM100_MMA_F16BF16_SS_SPARSEISH_SH_fLi128ELi128ELNS4_4UMMA5MajorE0ELS1C_0ELNS1B_7ScaleInE0ELS1D_0EEEEEENSI_INS5_IJSB_SB_SB_EEENS5_IJNSA_ILi0EEES1H_S1H_EEEEENS5_IJNS4_10UnderscoreES1K_S1K_EEEEENS4_23SM90_TMA_LOAD_MULTICASTENS4_14ComposedLayoutINS4_7SwizzleILi3ELi4ELi3EEENS4_25smem_sparse_ptr_flag_bitsILi2ELi16EEENSI_INS5_IJNS5_IJSB_SO_EEENS5_IJSC_NSA_ILi64EEEEEEEEENS5_IJNS5_IJS1H_SF_EEESL_EEEEEEEvNS4_8identityENS4_13SM90_TMA_LOADENS1O_IS1Q_NS4_18smem_ptr_flag_bitsILi16EEENSI_INS5_IJSO_S1U_EEENS5_IJS1U_SB_EEEEEEEvS21_EENS_8epilogue10collective18CollectiveEpilogueINS2A_23Sm100TmaWarpSpecializedILi4ELi2ELi32ELb1ELb0EEEJSG_NS5_IJNSI_ISF_SB_EENSI_IS11_SB_EEEEEfNS5_IJSB_llEEEfS2I_NS2A_6fusion15FusionCallbacksIS2E_NS2J_17LinearCombinationIffffLNS_15FloatRoundStyleE2EEESG_S2H_JEEENS4_5SM1004TMEM4LOAD26SM100_TMEM_LOAD_32dp32b32xES22_NS1O_INS1P_ILi2ELi5ELi2EEENS23_ILi32EEENSI_INS5_IJS11_SS_EEENS5_IJSB_S11_EEEEEEENS4_39AutoVectorizingCopyWithAssumedAlignmentILi128EEENS4_14SM90_TMA_STOREES2Y_S30_S30_EEEvvEEEEvNT_6ParamsE) ;  /* 0xffffff5c02987950 */ /* 0x000fea0003c3ffff */
        .weak           $__internal_1_$__cuda_sm10x_tcgen05_guardrail_trap_phase_invalid_during_alloc
        .type           $__internal_1_$__cuda_sm10x_tcgen05_guardrail_trap_phase_invalid_during_alloc,@function
        .size           $__internal_1_$__cuda_sm10x_tcgen05_guardrail_trap_phase_invalid_during_alloc,($__internal_2_$__cuda_sm10x_tcgen05_guardrail_trap_unallocated_columns_being_dealloced - $__internal_1_$__cuda_sm10x_tcgen05_guardrail_trap_phase_invalid_during_alloc)
$__internal_1_$__cuda_sm10x_tcgen05_guardrail_trap_phase_invalid_during_alloc:
[----:B------:R-:W-:Y:S05]  /*a1a0*/  BPT.TRAP 0x1 ;  /* 0x000000040000795c */ /* 0x000fea0000300000 */
[----:B------:R-:W-:-:S04]  /*a1b0*/  MOV R3, 0x0 ;  /* 0x0000000000037802 */ /* 0x000fc80000000f00 */
[----:B------:R-:W-:Y:S05]  /*a1c0*/  RET.REL.NODEC R2 `(_ZN7cutlass13device_kernelINS_4gemm6kernel13GemmUniversalIN4cute5tupleIJiiiiEEENS1_10collective13CollectiveMmaINS1_41MainloopSm100TmaUmmaWarpSpecializedSparseILi3ELi2ELi2ENS5_IJNS4_1CILi1EEENSA_ILi2EEESB_EEEEENS5_IJNSA_ILi128EEESF_SF_EEENS_10bfloat16_tENS5_IJNS4_6LayoutINS5_IJiNS5_IJSC_iEEEiEEENS5_IJlNS5_IJSB_SC_EEElEEEEENSI_INS5_IJNS5_IJNS5_IJNSA_ILi8EEESC_SO_EEEiEEENS5_IJNS5_IJNSA_ILi16EEESC_NSA_ILi4EEEEEEiEEEiEEENS5_IJNS5_IJNS5_IJSF_SR_NSA_ILi2048EEEEEENSA_ILi16384EEEEEENS5_IJNS5_IJSB_NSA_ILi1024EEENSA_ILi32EEEEEElEEElEEEEEEEESH_NS5_IJlSB_lEEENS4_8TiledMMAINS4_8MMA_AtomIJNS4_27SM100_MMA_F16BF16_SS_SPARSEISH_SH_fLi128ELi128ELNS4_4UMMA5MajorE0ELS1C_0ELNS1B_7ScaleInE0ELS1D_0EEEEEENSI_INS5_IJSB_SB_SB_EEENS5_IJNSA_ILi0EEES1H_S1H_EEEEENS5_IJNS4_10UnderscoreES1K_S1K_EEEEENS4_23SM90_TMA_LOAD_MULTICASTENS4_14ComposedLayoutINS4_7SwizzleILi3ELi4ELi3EEENS4_25smem_sparse_ptr_flag_bitsILi2ELi16EEENSI_INS5_IJNS5_IJSB_SO_EEENS5_IJSC_NSA_ILi64EEEEEEEEENS5_IJNS5_IJS1H_SF_EEESL_EEEEEEEvNS4_8identityENS4_13SM90_TMA_LOADENS1O_IS1Q_NS4_18smem_ptr_flag_bitsILi16EEENSI_INS5_IJSO_S1U_EEENS5_IJS1U_SB_EEEEEEEvS21_EENS_8epilogue10collective18CollectiveEpilogueINS2A_23Sm100TmaWarpSpecializedILi4ELi2ELi32ELb1ELb0EEEJSG_NS5_IJNSI_ISF_SB_EENSI_IS11_SB_EEEEEfNS5_IJSB_llEEEfS2I_NS2A_6fusion15FusionCallbacksIS2E_NS2J_17LinearCombinationIffffLNS_15FloatRoundStyleE2EEESG_S2H_JEEENS4_5SM1004TMEM4LOAD26SM100_TMEM_LOAD_32dp32b32xES22_NS1O_INS1P_ILi2ELi5ELi2EEENS23_ILi32EEENSI_INS5_IJS11_SS_EEENS5_IJSB_S11_EEEEEEENS4_39AutoVectorizingCopyWithAssumedAlignmentILi128EEENS4_14SM90_TMA_STOREES2Y_S30_S30_EEEvvEEEEvNT_6ParamsE) ;  /* 0xffffff5c028c7950 */ /* 0x000fea0003c3ffff */
        .weak           $__internal_2_$__cuda_sm10x_tcgen05_guardrail_trap_unallocated_columns_being_dealloced
        .type           $__internal_2_$__cuda_sm10x_tcgen05_guardrail_trap_unallocated_columns_being_dealloced,@function
        .size           $__internal_2_$__cuda_sm10x_tcgen05_guardrail_trap_unallocated_columns_being_dealloced,(.L_x_163 - $__internal_2_$__cuda_sm10x_tcgen05_guardrail_trap_unallocated_columns_being_dealloced)
$__internal_2_$__cuda_sm10x_tcgen05_guardrail_trap_unallocated_columns_being_dealloced:
[----:B------:R-:W-:Y:S05]  /*a1d0*/  BPT.TRAP 0x1 ;  /* 0x000000040000795c */ /* 0x000fea0000300000 */
[----:B------:R-:W-:-:S04]  /*a1e0*/  HFMA2 R3, -RZ, RZ, 0, 0 ;  /* 0x00000000ff037431 */ /* 0x000fc800000001ff */
[----:B------:R-:W-:Y:S05]  /*a1f0*/  RET.REL.NODEC R2 `(_ZN7cutlass13device_kernelINS_4gemm6kernel13GemmUniversalIN4cute5tupleIJiiiiEEENS1_10collective13CollectiveMmaINS1_41MainloopSm100TmaUmmaWarpSpecializedSparseILi3ELi2ELi2ENS5_IJNS4_1CILi1EEENSA_ILi2EEESB_EEEEENS5_IJNSA_ILi128EEESF_SF_EEENS_10bfloat16_tENS5_IJNS4_6LayoutINS5_IJiNS5_IJSC_iEEEiEEENS5_IJlNS5_IJSB_SC_EEElEEEEENSI_INS5_IJNS5_IJNS5_IJNSA_ILi8EEESC_SO_EEEiEEENS5_IJNS5_IJNSA_ILi16EEESC_NSA_ILi4EEEEEEiEEEiEEENS5_IJNS5_IJNS5_IJSF_SR_NSA_ILi2048EEEEEENSA_ILi16384EEEEEENS5_IJNS5_IJSB_NSA_ILi1024EEENSA_ILi32EEEEEElEEElEEEEEEEESH_NS5_IJlSB_lEEENS4_8TiledMMAINS4_8MMA_AtomIJNS4_27SM100_MMA_F16BF16_SS_SPARSEISH_SH_fLi128ELi128ELNS4_4UMMA5MajorE0ELS1C_0ELNS1B_7ScaleInE0ELS1D_0EEEEEENSI_INS5_IJSB_SB_SB_EEENS5_IJNSA_ILi0EEES1H_S1H_EEEEENS5_IJNS4_10UnderscoreES1K_S1K_EEEEENS4_23SM90_TMA_LOAD_MULTICASTENS4_14ComposedLayoutINS4_7SwizzleILi3ELi4ELi3EEENS4_25smem_sparse_ptr_flag_bitsILi2ELi16EEENSI_INS5_IJNS5_IJSB_SO_EEENS5_IJSC_NSA_ILi64EEEEEEEEENS5_IJNS5_IJS1H_SF_EEESL_EEEEEEEvNS4_8identityENS4_13SM90_TMA_LOADENS1O_IS1Q_NS4_18smem_ptr_flag_bitsILi16EEENSI_INS5_IJSO_S1U_EEENS5_IJS1U_SB_EEEEEEEvS21_EENS_8epilogue10collective18CollectiveEpilogueINS2A_23Sm100TmaWarpSpecializedILi4ELi2ELi32ELb1ELb0EEEJSG_NS5_IJNSI_ISF_SB_EENSI_IS11_SB_EEEEEfNS5_IJSB_llEEEfS2I_NS2A_6fusion15FusionCallbacksIS2E_NS2J_17LinearCombinationIffffLNS_15FloatRoundStyleE2EEESG_S2H_JEEENS4_5SM1004TMEM4LOAD26SM100_TMEM_LOAD_32dp32b32xES22_NS1O_INS1P_ILi2ELi5ELi2EEENS23_ILi32EEENSI_INS5_IJS11_SS_EEENS5_IJSB_S11_EEEEEEENS4_39AutoVectorizingCopyWithAssumedAlignmentILi128EEENS4_14SM90_TMA_STOREES2Y_S30_S30_EEEvvEEEEvNT_6ParamsE) ;  /* 0xffffff5c02807950 */ /* 0x000fea0003c3ffff */
.L_x_162:
[----:B------:R-:W-:-:S00]  /*a200*/  BRA `(.L_x_162) ;  /* 0xfffffffc00fc7947 */ /* 0x000fc0000383ffff */
[----:B------:R-:W-:-:S00]  /*a210*/  NOP ;  /* 0x0000000000007918 */ /* 0x000fc00000000000 */
        /* <DEDUP_REMOVED lines=14> */
.L_x_163:


//--------------------- .nv.global.init           --------------------------
	.section	.nv.global.init,"aw",@progbits
.nv.global.init:
	.type		$str$27,@object
	.size		$str$27,($str$28 - $str$27)
$str$27:
        /*0000*/ 	.byte	0x28, 0x61, 0x64, 0x64, 0x72, 0x65, 0x73, 0x73, 0x20, 0x26, 0x20, 0x6d, 0x61, 0x73, 0x6b, 0x29
        /*0010*/ 	.byte	0x20, 0x3d, 0x3d, 0x20, 0x30, 0x00
	.type		$str$28,@object
	.size		$str$28,($str$26 - $str$28)
$str$28:
        /*0016*/ 	.byte	0x2f, 0x74, 0x6d, 0x70, 0x2f, 0x63, 0x75, 0x74, 0x6c, 0x61, 0x73, 0x73, 0x5f, 0x73, 0x77, 0x65
        /*0026*/ 	.byte	0x65, 0x70, 0x5f, 0x73, 0x72, 0x63, 0x2f, 0x69, 0x6e, 0x63, 0x6c, 0x75, 0x64, 0x65, 0x2f, 0x63
        /*0036*/ 	.byte	0x75, 0x74, 0x65, 0x2f, 0x70, 0x6f, 0x69, 0x6e, 0x74, 0x65, 0x72, 0x5f, 0x66, 0x6c, 0x61, 0x67
        /*0046*/ 	.byte	0x67, 0x65, 0x64, 0x2e, 0x68, 0x70, 0x70, 0x00
	.type		$str$26,@object
	.size		$str$26,($str$25 - $str$26)
$str$26:
        /*004e*/ 	.byte	0x2f, 0x74, 0x6d, 0x70, 0x2f, 0x63, 0x75, 0x74, 0x6c, 0x61, 0x73, 0x73, 0x5f, 0x73, 0x77, 0x65
        /*005e*/ 	.byte	0x65, 0x70, 0x5f, 0x73, 0x72, 0x63, 0x2f, 0x69, 0x6e, 0x63, 0x6c, 0x75, 0x64, 0x65, 0x2f, 0x63
        /*006e*/ 	.byte	0x75, 0x74, 0x65, 0x2f, 0x61, 0x74, 0x6f, 0x6d, 0x2f, 0x63, 0x6f, 0x70, 0x79, 0x5f, 0x74, 0x72
        /*007e*/ 	.byte	0x61, 0x69, 0x74, 0x73, 0x5f, 0x73, 0x6d, 0x31, 0x30, 0x30, 0x2e, 0x68, 0x70, 0x70, 0x00
	.type		$str$25,@object
	.size		$str$25,(__unnamed_1 - $str$25)
$str$25:
        /*008d*/ 	.byte	0x28, 0x28, 0x75, 0x69, 0x6e, 0x74, 0x33, 0x32, 0x5f, 0x74, 0x28, 0x74, 0x68, 0x72, 0x65, 0x61
        /*009d*/ 	.byte	0x64, 0x49, 0x64, 0x78, 0x2e, 0x78, 0x29, 0x20, 0x2f, 0x20, 0x33, 0x32, 0x29, 0x20, 0x25, 0x20
        /*00ad*/ 	.byte	0x34, 0x29, 0x20, 0x3d, 0x3d, 0x20, 0x28, 0x28, 0x28, 0x74, 0x6d, 0x65, 0x6d, 0x5f, 0x61, 0x64
        /*00bd*/ 	.byte	0x64, 0x72, 0x20, 0x3e, 0x3e, 0x20, 0x31, 0x36, 0x29, 0x20, 0x2f, 0x20, 0x33, 0x32, 0x29, 0x20
        /*00cd*/ 	.byte	0x25, 0x20, 0x34, 0x29, 0x00
	.type		__unnamed_1,@object
	.size		__unnamed_1,(__unnamed_2 - __unnamed_1)
__unnamed_1:
        /*00d2*/ 	.byte	0x61, 0x75, 0x74, 0x6f, 0x20, 0x63, 0x75, 0x74, 0x65, 0x3a, 0x3a, 0x61, 0x73, 0x5f, 0x70, 0x6f
        /* <DEDUP_REMOVED lines=23> */
        /*0252*/ 	.byte	0x3a, 0x3a, 0x43, 0x3c, 0x34, 0x30, 0x39, 0x36, 0x3e, 0x3e, 0x3e, 0x3e, 0x5d, 0x00
	.type		__unnamed_2,@object
	.size		__unnamed_2,(.L_2 - __unnamed_2)
__unnamed_2:
        /* <DEDUP_REMOVED lines=42> */
        /*0500*/ 	.byte	0x3e, 0x5d, 0x00
.L_2:


//--------------------- .nv.shared._ZN7cutlass13device_kernelINS_4gemm6kernel13GemmUniversalIN4cute5tupleIJiiiiEEENS1_10collective13CollectiveMmaINS1_41MainloopSm100TmaUmmaWarpSpecializedSparseILi3ELi2ELi2ENS5_IJNS4_1CILi1EEENSA_ILi2EEESB_EEEEENS5_IJNSA_ILi128EEESF_SF_EEENS_10bfloat16_tENS5_IJNS4_6LayoutINS5_IJiNS5_IJSC_iEEEiEEENS5_IJlNS5_IJSB_SC_EEElEEEEENSI_INS5_IJNS5_IJNS5_IJNSA_ILi8EEESC_SO_EEEiEEENS5_IJNS5_IJNSA_ILi16EEESC_NSA_ILi4EEEEEEiEEEiEEENS5_IJNS5_IJNS5_IJSF_SR_NSA_ILi2048EEEEEENSA_ILi16384EEEEEENS5_IJNS5_IJSB_NSA_ILi1024EEENSA_ILi32EEEEEElEEElEEEEEEEESH_NS5_IJlSB_lEEENS4_8TiledMMAINS4_8MMA_AtomIJNS4_27SM100_MMA_F16BF16_SS_SPARSEISH_SH_fLi128ELi128ELNS4_4UMMA5MajorE0ELS1C_0ELNS1B_7ScaleInE0ELS1D_0EEEEEENSI_INS5_IJSB_SB_SB_EEENS5_IJNSA_ILi0EEES1H_S1H_EEEEENS5_IJNS4_10UnderscoreES1K_S1K_EEEEENS4_23SM90_TMA_LOAD_MULTICASTENS4_14ComposedLayoutINS4_7SwizzleILi3ELi4ELi3EEENS4_25smem_sparse_ptr_flag_bitsILi2ELi16EEENSI_INS5_IJNS5_IJSB_SO_EEENS5_IJSC_NSA_ILi64EEEEEEEEENS5_IJNS5_IJS1H_SF_EEESL_EEEEEEEvNS4_8identityENS4_13SM90_TMA_LOADENS1O_IS1Q_NS4_18smem_ptr_flag_bitsILi16EEENSI_INS5_IJSO_S1U_EEENS5_IJS1U_SB_EEEEEEEvS21_EENS_8epilogue10collective18CollectiveEpilogueINS2A_23Sm100TmaWarpSpecializedILi4ELi2ELi32ELb1ELb0EEEJSG_NS5_IJNSI_ISF_SB_EENSI_IS11_SB_EEEEEfNS5_IJSB_llEEEfS2I_NS2A_6fusion15FusionCallbacksIS2E_NS2J_17LinearCombinationIffffLNS_15FloatRoundStyleE2EEESG_S2H_JEEENS4_5SM1004TMEM4LOAD26SM100_TMEM_LOAD_32dp32b32xES22_NS1O_INS1P_ILi2ELi5ELi2EEENS23_ILi32EEENSI_INS5_IJS11_SS_EEENS5_IJSB_S11_EEEEEEENS4_39AutoVectorizingCopyWithAssumedAlignmentILi128EEENS4_14SM90_TMA_STOREES2Y_S30_S30_EEEvvEEEEvNT_6ParamsE --------------------------
	.section	.nv.shared._ZN7cutlass13device_kernelINS_4gemm6kernel13GemmUniversalIN4cute5tupleIJiiiiEEENS1_10collective13CollectiveMmaINS1_41MainloopSm100TmaUmmaWarpSpecializedSparseILi3ELi2ELi2ENS5_IJNS4_1CILi1EEENSA_ILi2EEESB_EEEEENS5_IJNSA_ILi128EEESF_SF_EEENS_10bfloat16_tENS5_IJNS4_6LayoutINS5_IJiNS5_IJSC_iEEEiEEENS5_IJlNS5_IJSB_SC_EEElEEEEENSI_INS5_IJNS5_IJNS5_IJNSA_ILi8EEESC_SO_EEEiEEENS5_IJNS5_IJNSA_ILi16EEESC_NSA_ILi4EEEEEEiEEEiEEENS5_IJNS5_IJNS5_IJSF_SR_NSA_ILi2048EEEEEENSA_ILi16384EEEEEENS5_IJNS5_IJSB_NSA_ILi1024EEENSA_ILi32EEEEEElEEElEEEEEEEESH_NS5_IJlSB_lEEENS4_8TiledMMAINS4_8MMA_AtomIJNS4_27SM100_MMA_F16BF16_SS_SPARSEISH_SH_fLi128ELi128ELNS4_4UMMA5MajorE0ELS1C_0ELNS1B_7ScaleInE0ELS1D_0EEEEEENSI_INS5_IJSB_SB_SB_EEENS5_IJNSA_ILi0EEES1H_S1H_EEEEENS5_IJNS4_10UnderscoreES1K_S1K_EEEEENS4_23SM90_TMA_LOAD_MULTICASTENS4_14ComposedLayoutINS4_7SwizzleILi3ELi4ELi3EEENS4_25smem_sparse_ptr_flag_bitsILi2ELi16EEENSI_INS5_IJNS5_IJSB_SO_EEENS5_IJSC_NSA_ILi64EEEEEEEEENS5_IJNS5_IJS1H_SF_EEESL_EEEEEEEvNS4_8identityENS4_13SM90_TMA_LOADENS1O_IS1Q_NS4_18smem_ptr_flag_bitsILi16EEENSI_INS5_IJSO_S1U_EEENS5_IJS1U_SB_EEEEEEEvS21_EENS_8epilogue10collective18CollectiveEpilogueINS2A_23Sm100TmaWarpSpecializedILi4ELi2ELi32ELb1ELb0EEEJSG_NS5_IJNSI_ISF_SB_EENSI_IS11_SB_EEEEEfNS5_IJSB_llEEEfS2I_NS2A_6fusion15FusionCallbacksIS2E_NS2J_17LinearCombinationIffffLNS_15FloatRoundStyleE2EEESG_S2H_JEEENS4_5SM1004TMEM4LOAD26SM100_TMEM_LOAD_32dp32b32xES22_NS1O_INS1P_ILi2ELi5ELi2EEENS23_ILi32EEENSI_INS5_IJS11_SS_EEENS5_IJSB_S11_EEEEEEENS4_39AutoVectorizingCopyWithAssumedAlignmentILi128EEENS4_14SM90_TMA_STOREES2Y_S30_S30_EEEvvEEEEvNT_6ParamsE,"aw",@nobits
	.sectionflags	@""
	.align	16
	.zero		1024


//--------------------- .nv.shared.reserved.0     --------------------------
	.section	.nv.shared.reserved.0,"aw",@nobits
	.weak		__nv_reservedSMEM_offset_0_alias
	.size		__nv_reservedSMEM_offset_0_alias, 0, 64
	.other		__nv_reservedSMEM_offset_0_alias,@"STO_CUDA_RESERVED_SHARED STV_DEFAULT"
__nv_reservedSMEM_offset_0_alias:
	.zero		0
.nv.shared.reserved.0:
	.zero		64
	.weak		__nv_reservedSMEM_tcgen05_partition
	.type		__nv_reservedSMEM_tcgen05_partition,@object
	.size		__nv_reservedSMEM_tcgen05_partition,(.L_0 - __nv_reservedSMEM_tcgen05_partition)
__nv_reservedSMEM_tcgen05_partition:
	.zero		32
.L_0:


//--------------------- .nv.global                --------------------------
	.section	.nv.global,"aw",@nobits
.nv.global:
	.type		_ZN39_INTERNAL_3fa2cb01_4_k_cu_4019c72f_33424cute1_E,@object
	.size		_ZN39_INTERNAL_3fa2cb01_4_k_cu_4019c72f_33424cute1_E,(_ZN39_INTERNAL_3fa2cb01_4_k_cu_4019c72f_33424cuda3std3__45__cpo6cbeginE - _ZN39_INTERNAL_3fa2cb01_4_k_cu_4019c72f_33424cute1_E)
_ZN39_INTERNAL_3fa2cb01_4_k_cu_4019c72f_33424cute1_E:
	.zero		1
	.type		_ZN39_INTERNAL_3fa2cb01_4_k_cu_4019c72f_33424cuda3std3__45__cpo6cbeginE,@object
	.size		_ZN39_INTERNAL_3fa2cb01_4_k_cu_4019c72f_33424cuda3std3__45__cpo6cbeginE,(_ZN39_INTERNAL_3fa2cb01_4_k_cu_4019c72f_33424cuda3std3__48in_placeE - _ZN39_INTERNAL_3fa2cb01_4_k_cu_4019c72f_33424cuda3std3__45__cpo6cbeginE)
_ZN39_INTERNAL_3fa2cb01_4_k_cu_4019c72f_33424cuda3std3__45__cpo6cbeginE:
	.zero		1
	.type		_ZN39_INTERNAL_3fa2cb01_4_k_cu_4019c72f_33424cuda3std3__48in_placeE,@object
	.size		_ZN39_INTERNAL_3fa2cb01_4_k_cu_4019c72f_33424cuda3std3__48in_placeE,(_ZN39_INTERNAL_3fa2cb01_4_k_cu_4019c72f_33424cuda3std6ranges3__45__cpo9iter_moveE - _ZN39_INTERNAL_3fa2cb01_4_k_cu_4019c72f_33424cuda3std3__48in_placeE)
_ZN39_INTERNAL_3fa2cb01_4_k_cu_4019c72f_33424cuda3std3__48in_placeE:
	.zero		1
	.type		_ZN39_INTERNAL_3fa2cb01_4_k_cu_4019c72f_33424cuda3std6ranges3__45__cpo9iter_moveE,@object
	.size		_ZN39_INTERNAL_3fa2cb01_4_k_cu_4019c72f_33424cuda3std6ranges3__45__cpo9iter_moveE,(_ZN39_INTERNAL_3fa2cb01_4_k_cu_4019c72f_33424cuda3std3__45__cpo5beginE - _ZN39_INTERNAL_3fa2cb01_4_k_cu_4019c72f_33424cuda3std6ranges3__45__cpo9iter_moveE)
_ZN39_INTERNAL_3fa2cb01_4_k_cu_4019c72f_33424cuda3std6ranges3__45__cpo9iter_moveE:
	.zero		1
	.type		_ZN39_INTERNAL_3fa2cb01_4_k_cu_4019c72f_33424cuda3std3__45__cpo5beginE,@object
	.size		_ZN39_INTERNAL_3fa2cb01_4_k_cu_4019c72f_33424cuda3std3__45__cpo5beginE,(_ZN39_INTERNAL_3fa2cb01_4_k_cu_4019c72f_33424cuda3std3__441_GLOBAL__N__3fa2cb01_4_k_cu_4019c72f_33426ignoreE - _ZN39_INTERNAL_3fa2cb01_4_k_cu_4019c72f_33424cuda3std3__45__cpo5beginE)
_ZN39_INTERNAL_3fa2cb01_4_k_cu_4019c72f_33424cuda3std3__45__cpo5beginE:
	.zero		1
	.type		_ZN39_INTERNAL_3fa2cb01_4_k_cu_4019c72f_33424cuda3std3__441_GLOBAL__N__3fa2cb01_4_k_cu_4019c72f_33426ignoreE,@object
	.size		_ZN39_INTERNAL_3fa2cb01_4_k_cu_4019c72f_33424cuda3std3__441_GLOBAL__N__3fa2cb01_4_k_cu_4019c72f_33426ignoreE,(_ZN39_INTERNAL_3fa2cb01_4_k_cu_4019c72f_33424cute7productE - _ZN39_INTERNAL_3fa2cb01_4_k_cu_4019c72f_33424cuda3std3__441_GLOBAL__N__3fa2cb01_4_k_cu_4019c72f_33426ignoreE)
_ZN39_INTERNAL_3fa2cb01_4_k_cu_4019c72f_33424cuda3std3__441_GLOBAL__N__3fa2cb01_4_k_cu_4019c72f_33426ignoreE:
	.zero		1
	.type		_ZN39_INTERNAL_3fa2cb01_4_k_cu_4019c72f_33424cute7productE,@object
	.size		_ZN39_INTERNAL_3fa2cb01_4_k_cu_4019c72f_33424cute7productE,(_ZN39_INTERNAL_3fa2cb01_4_k_cu_4019c72f_33424cuda3std3__45__cpo3endE - _ZN39_INTERNAL_3fa2cb01_4_k_cu_4019c72f_33424cute7productE)
_ZN39_INTERNAL_3fa2cb01_4_k_cu_4019c72f_33424cute7productE:
	.zero		1
	.type		_ZN39_INTERNAL_3fa2cb01_4_k_cu_4019c72f_33424cuda3std3__45__cpo3endE,@object
	.size		_ZN39_INTERNAL_3fa2cb01_4_k_cu_4019c72f_33424cuda3std3__45__cpo3endE,(_ZN39_INTERNAL_3fa2cb01_4_k_cu_4019c72f_33424cuda3std3__419piecewise_constructE - _ZN39_INTERNAL_3fa2cb01_4_k_cu_4019c72f_33424cuda3std3__45__cpo3endE)
_ZN39_INTERNAL_3fa2cb01_4_k_cu_4019c72f_33424cuda3std3__45__cpo3endE:
	.zero		1
	.type		_ZN39_INTERNAL_3fa2cb01_4_k_cu_4019c72f_33424cuda3std3__419piecewise_constructE,@object
	.size		_ZN39_INTERNAL_3fa2cb01_4_k_cu_4019c72f_33424cuda3std3__419piecewise_constructE,(_ZN39_INTERNAL_3fa2cb01_4_k_cu_4019c72f_33424cuda3std3__45__cpo4cendE - _ZN39_INTERNAL_3fa2cb01_4_k_cu_4019c72f_33424cuda3std3__419piecewise_constructE)
_ZN39_INTERNAL_3fa2cb01_4_k_cu_4019c72f_33424cuda3std3__419piecewise_constructE:
	.zero		1
	.type		_ZN39_INTERNAL_3fa2cb01_4_k_cu_4019c72f_33424cuda3std3__45__cpo4cendE,@object
	.size		_ZN39_INTERNAL_3fa2cb01_4_k_cu_4019c72f_33424cuda3std3__45__cpo4cendE,(_ZN39_INTERNAL_3fa2cb01_4_k_cu_4019c72f_33424cuda3std6ranges3__45__cpo4swapE - _ZN39_INTERNAL_3fa2cb01_4_k_cu_4019c72f_33424cuda3std3__45__cpo4cendE)
_ZN39_INTERNAL_3fa2cb01_4_k_cu_4019c72f_33424cuda3std3__45__cpo4cendE:
	.zero		1
	.type		_ZN39_INTERNAL_3fa2cb01_4_k_cu_4019c72f_33424cuda3std6ranges3__45__cpo4swapE,@object
	.size		_ZN39_INTERNAL_3fa2cb01_4_k_cu_4019c72f_33424cuda3std6ranges3__45__cpo4swapE,(.L_10 - _ZN39_INTERNAL_3fa2cb01_4_k_cu_4019c72f_33424cuda3std6ranges3__45__cpo4swapE)
_ZN39_INTERNAL_3fa2cb01_4_k_cu_4019c72f_33424cuda3std6ranges3__45__cpo4swapE:
	.zero		1
.L_10:


//--------------------- .nv.constant0._ZN7cutlass13device_kernelINS_4gemm6kernel13GemmUniversalIN4cute5tupleIJiiiiEEENS1_10collective13CollectiveMmaINS1_41MainloopSm100TmaUmmaWarpSpecializedSparseILi3ELi2ELi2ENS5_IJNS4_1CILi1EEENSA_ILi2EEESB_EEEEENS5_IJNSA_ILi128EEESF_SF_EEENS_10bfloat16_tENS5_IJNS4_6LayoutINS5_IJiNS5_IJSC_iEEEiEEENS5_IJlNS5_IJSB_SC_EEElEEEEENSI_INS5_IJNS5_IJNS5_IJNSA_ILi8EEESC_SO_EEEiEEENS5_IJNS5_IJNSA_ILi16EEESC_NSA_ILi4EEEEEEiEEEiEEENS5_IJNS5_IJNS5_IJSF_SR_NSA_ILi2048EEEEEENSA_ILi16384EEEEEENS5_IJNS5_IJSB_NSA_ILi1024EEENSA_ILi32EEEEEElEEElEEEEEEEESH_NS5_IJlSB_lEEENS4_8TiledMMAINS4_8MMA_AtomIJNS4_27SM100_MMA_F16BF16_SS_SPARSEISH_SH_fLi128ELi128ELNS4_4UMMA5MajorE0ELS1C_0ELNS1B_7ScaleInE0ELS1D_0EEEEEENSI_INS5_IJSB_SB_SB_EEENS5_IJNSA_ILi0EEES1H_S1H_EEEEENS5_IJNS4_10UnderscoreES1K_S1K_EEEEENS4_23SM90_TMA_LOAD_MULTICASTENS4_14ComposedLayoutINS4_7SwizzleILi3ELi4ELi3EEENS4_25smem_sparse_ptr_flag_bitsILi2ELi16EEENSI_INS5_IJNS5_IJSB_SO_EEENS5_IJSC_NSA_ILi64EEEEEEEEENS5_IJNS5_IJS1H_SF_EEESL_EEEEEEEvNS4_8identityENS4_13SM90_TMA_LOADENS1O_IS1Q_NS4_18smem_ptr_flag_bitsILi16EEENSI_INS5_IJSO_S1U_EEENS5_IJS1U_SB_EEEEEEEvS21_EENS_8epilogue10collective18CollectiveEpilogueINS2A_23Sm100TmaWarpSpecializedILi4ELi2ELi32ELb1ELb0EEEJSG_NS5_IJNSI_ISF_SB_EENSI_IS11_SB_EEEEEfNS5_IJSB_llEEEfS2I_NS2A_6fusion15FusionCallbacksIS2E_NS2J_17LinearCombinationIffffLNS_15FloatRoundStyleE2EEESG_S2H_JEEENS4_5SM1004TMEM4LOAD26SM100_TMEM_LOAD_32dp32b32xES22_NS1O_INS1P_ILi2ELi5ELi2EEENS23_ILi32EEENSI_INS5_IJS11_SS_EEENS5_IJSB_S11_EEEEEEENS4_39AutoVectorizingCopyWithAssumedAlignmentILi128EEENS4_14SM90_TMA_STOREES2Y_S30_S30_EEEvvEEEEvNT_6ParamsE --------------------------
	.section	.nv.constant0._ZN7cutlass13device_kernelINS_4gemm6kernel13GemmUniversalIN4cute5tupleIJiiiiEEENS1_10collective13CollectiveMmaINS1_41MainloopSm100TmaUmmaWarpSpecializedSparseILi3ELi2ELi2ENS5_IJNS4_1CILi1EEENSA_ILi2EEESB_EEEEENS5_IJNSA_ILi128EEESF_SF_EEENS_10bfloat16_tENS5_IJNS4_6LayoutINS5_IJiNS5_IJSC_iEEEiEEENS5_IJlNS5_IJSB_SC_EEElEEEEENSI_INS5_IJNS5_IJNS5_IJNSA_ILi8EEESC_SO_EEEiEEENS5_IJNS5_IJNSA_ILi16EEESC_NSA_ILi4EEEEEEiEEEiEEENS5_IJNS5_IJNS5_IJSF_SR_NSA_ILi2048EEEEEENSA_ILi16384EEEEEENS5_IJNS5_IJSB_NSA_ILi1024EEENSA_ILi32EEEEEElEEElEEEEEEEESH_NS5_IJlSB_lEEENS4_8TiledMMAINS4_8MMA_AtomIJNS4_27SM100_MMA_F16BF16_SS_SPARSEISH_SH_fLi128ELi128ELNS4_4UMMA5MajorE0ELS1C_0ELNS1B_7ScaleInE0ELS1D_0EEEEEENSI_INS5_IJSB_SB_SB_EEENS5_IJNSA_ILi0EEES1H_S1H_EEEEENS5_IJNS4_10UnderscoreES1K_S1K_EEEEENS4_23SM90_TMA_LOAD_MULTICASTENS4_14ComposedLayoutINS4_7SwizzleILi3ELi4ELi3EEENS4_25smem_sparse_ptr_flag_bitsILi2ELi16EEENSI_INS5_IJNS5_IJSB_SO_EEENS5_IJSC_NSA_ILi64EEEEEEEEENS5_IJNS5_IJS1H_SF_EEESL_EEEEEEEvNS4_8identityENS4_13SM90_TMA_LOADENS1O_IS1Q_NS4_18smem_ptr_flag_bitsILi16EEENSI_INS5_IJSO_S1U_EEENS5_IJS1U_SB_EEEEEEEvS21_EENS_8epilogue10collective18CollectiveEpilogueINS2A_23Sm100TmaWarpSpecializedILi4ELi2ELi32ELb1ELb0EEEJSG_NS5_IJNSI_ISF_SB_EENSI_IS11_SB_EEEEEfNS5_IJSB_llEEEfS2I_NS2A_6fusion15FusionCallbacksIS2E_NS2J_17LinearCombinationIffffLNS_15FloatRoundStyleE2EEESG_S2H_JEEENS4_5SM1004TMEM4LOAD26SM100_TMEM_LOAD_32dp32b32xES22_NS1O_INS1P_ILi2ELi5ELi2EEENS23_ILi32EEENSI_INS5_IJS11_SS_EEENS5_IJSB_S11_EEEEEEENS4_39AutoVectorizingCopyWithAssumedAlignmentILi128EEENS4_14SM90_TMA_STOREES2Y_S30_S30_EEEvvEEEEvNT_6ParamsE,"a",@progbits
	.sectionflags	@""
	.align	4
.nv.constant0._ZN7cutlass13device_kernelINS_4gemm6kernel13GemmUniversalIN4cute5tupleIJiiiiEEENS1_10collective13CollectiveMmaINS1_41MainloopSm100TmaUmmaWarpSpecializedSparseILi3ELi2ELi2ENS5_IJNS4_1CILi1EEENSA_ILi2EEESB_EEEEENS5_IJNSA_ILi128EEESF_SF_EEENS_10bfloat16_tENS5_IJNS4_6LayoutINS5_IJiNS5_IJSC_iEEEiEEENS5_IJlNS5_IJSB_SC_EEElEEEEENSI_INS5_IJNS5_IJNS5_IJNSA_ILi8EEESC_SO_EEEiEEENS5_IJNS5_IJNSA_ILi16EEESC_NSA_ILi4EEEEEEiEEEiEEENS5_IJNS5_IJNS5_IJSF_SR_NSA_ILi2048EEEEEENSA_ILi16384EEEEEENS5_IJNS5_IJSB_NSA_ILi1024EEENSA_ILi32EEEEEElEEElEEEEEEEESH_NS5_IJlSB_lEEENS4_8TiledMMAINS4_8MMA_AtomIJNS4_27SM100_MMA_F16BF16_SS_SPARSEISH_SH_fLi128ELi128ELNS4_4UMMA5MajorE0ELS1C_0ELNS1B_7ScaleInE0ELS1D_0EEEEEENSI_INS5_IJSB_SB_SB_EEENS5_IJNSA_ILi0EEES1H_S1H_EEEEENS5_IJNS4_10UnderscoreES1K_S1K_EEEEENS4_23SM90_TMA_LOAD_MULTICASTENS4_14ComposedLayoutINS4_7SwizzleILi3ELi4ELi3EEENS4_25smem_sparse_ptr_flag_bitsILi2ELi16EEENSI_INS5_IJNS5_IJSB_SO_EEENS5_IJSC_NSA_ILi64EEEEEEEEENS5_IJNS5_IJS1H_SF_EEESL_EEEEEEEvNS4_8identityENS4_13SM90_TMA_LOADENS1O_IS1Q_NS4_18smem_ptr_flag_bitsILi16EEENSI_INS5_IJSO_S1U_EEENS5_IJS1U_SB_EEEEEEEvS21_EENS_8epilogue10collective18CollectiveEpilogueINS2A_23Sm100TmaWarpSpecializedILi4ELi2ELi32ELb1ELb0EEEJSG_NS5_IJNSI_ISF_SB_EENSI_IS11_SB_EEEEEfNS5_IJSB_llEEEfS2I_NS2A_6fusion15FusionCallbacksIS2E_NS2J_17LinearCombinationIffffLNS_15FloatRoundStyleE2EEESG_S2H_JEEENS4_5SM1004TMEM4LOAD26SM100_TMEM_LOAD_32dp32b32xES22_NS1O_INS1P_ILi2ELi5ELi2EEENS23_ILi32EEENSI_INS5_IJS11_SS_EEENS5_IJSB_S11_EEEEEEENS4_39AutoVectorizingCopyWithAssumedAlignmentILi128EEENS4_14SM90_TMA_STOREES2Y_S30_S30_EEEvvEEEEvNT_6ParamsE:
	.zero		3456


//--------------------- SYMBOLS --------------------------

	.type		.nv.reservedSmem.offset0,@object
	.size		.nv.reservedSmem.offset0,0x4
	.type		.nv.reservedSmem.cap,@object
	.size		.nv.reservedSmem.cap,0x4
	.type		__assertfail,@function
